	.headerflags	@"EF_CUDA_TEXMODE_UNIFIED EF_CUDA_64BIT_ADDRESS EF_CUDA_SM80 EF_CUDA_VIRTUAL_SM(EF_CUDA_SM80)"
	.elftype	@"ET_EXEC"


//--------------------- .nv.info                  --------------------------
	.section	.nv.info,"",@"SHT_CUDA_INFO"
	.align	4


	//----- nvinfo : EIATTR_REGCOUNT
	.align		4
        /*0000*/ 	.byte	0x04, 0x2f
        /*0002*/ 	.short	(.L_1 - .L_0)
	.align		4
.L_0:
        /*0004*/ 	.word	index@(candidate1)
        /*0008*/ 	.word	0x000000c6


	//----- nvinfo : EIATTR_MAX_STACK_SIZE
	.align		4
.L_1:
        /*000c*/ 	.byte	0x04, 0x23
        /*000e*/ 	.short	(.L_3 - .L_2)
	.align		4
.L_2:
        /*0010*/ 	.word	index@(candidate1)
        /*0014*/ 	.word	0x00000000


	//----- nvinfo : EIATTR_MIN_STACK_SIZE
	.align		4
.L_3:
        /*0018*/ 	.byte	0x04, 0x12
        /*001a*/ 	.short	(.L_5 - .L_4)
	.align		4
.L_4:
        /*001c*/ 	.word	index@(candidate1)
        /*0020*/ 	.word	0x00000000


	//----- nvinfo : EIATTR_FRAME_SIZE
	.align		4
.L_5:
        /*0024*/ 	.byte	0x04, 0x11
        /*0026*/ 	.short	(.L_7 - .L_6)
	.align		4
.L_6:
        /*0028*/ 	.word	index@(candidate1)
        /*002c*/ 	.word	0x00000000
.L_7:


//--------------------- .nv.info.candidate1       --------------------------
	.section	.nv.info.candidate1,"",@"SHT_CUDA_INFO"
	.align	4


	//----- nvinfo : EIATTR_CUDA_API_VERSION
	.align		4
        /*0000*/ 	.byte	0x04, 0x37
        /*0002*/ 	.short	(.L_9 - .L_8)
.L_8:
        /*0004*/ 	.word	0x00000075


	//----- nvinfo : EIATTR_SW2861232_WAR
	.align		4
.L_9:
        /*0008*/ 	.byte	0x01, 0x35
	.zero		2


	//----- nvinfo : EIATTR_PARAM_CBANK
	.align		4
        /*000c*/ 	.byte	0x04, 0x0a
        /*000e*/ 	.short	(.L_11 - .L_10)
	.align		4
.L_10:
        /*0010*/ 	.word	index@(.nv.constant0.candidate1)
        /*0014*/ 	.short	0x0160
        /*0016*/ 	.short	0x0018


	//----- nvinfo : EIATTR_CBANK_PARAM_SIZE
	.align		4
.L_11:
        /*0018*/ 	.byte	0x03, 0x19
        /*001a*/ 	.short	0x0018


	//----- nvinfo : EIATTR_KPARAM_INFO
	.align		4
        /*001c*/ 	.byte	0x04, 0x17
        /*001e*/ 	.short	(.L_13 - .L_12)
.L_12:
        /*0020*/ 	.word	0x00000000
        /*0024*/ 	.short	0x0002
        /*0026*/ 	.short	0x0010
        /*0028*/ 	.byte	0x00, 0xf0, 0x21, 0x00


	//----- nvinfo : EIATTR_KPARAM_INFO
	.align		4
.L_13:
        /*002c*/ 	.byte	0x04, 0x17
        /*002e*/ 	.short	(.L_15 - .L_14)
.L_14:
        /*0030*/ 	.word	0x00000000
        /*0034*/ 	.short	0x0001
        /*0036*/ 	.short	0x0008
        /*0038*/ 	.byte	0x00, 0xf0, 0x21, 0x00


	//----- nvinfo : EIATTR_KPARAM_INFO
	.align		4
.L_15:
        /*003c*/ 	.byte	0x04, 0x17
        /*003e*/ 	.short	(.L_17 - .L_16)
.L_16:
        /*0040*/ 	.word	0x00000000
        /*0044*/ 	.short	0x0000
        /*0046*/ 	.short	0x0000
        /*0048*/ 	.byte	0x00, 0xf0, 0x21, 0x00


	//----- nvinfo : EIATTR_MAXREG_COUNT
	.align		4
.L_17:
        /*004c*/ 	.byte	0x03, 0x1b
        /*004e*/ 	.short	0x00ff


	//----- nvinfo : EIATTR_EXIT_INSTR_OFFSETS
	.align		4
        /*0050*/ 	.byte	0x04, 0x1c
        /*0052*/ 	.short	(.L_19 - .L_18)


	//   ....[0]....
.L_18:
        /*0054*/ 	.word	0x00009ab0


	//----- nvinfo : EIATTR_MAX_THREADS
	.align		4
.L_19:
        /*0058*/ 	.byte	0x04, 0x05
        /*005a*/ 	.short	(.L_21 - .L_20)
.L_20:
        /*005c*/ 	.word	0x000000c4
        /*0060*/ 	.word	0x00000001
        /*0064*/ 	.word	0x00000001


	//----- nvinfo : EIATTR_CRS_STACK_SIZE
	.align		4
.L_21:
        /*0068*/ 	.byte	0x04, 0x1e
        /*006a*/ 	.short	(.L_23 - .L_22)
.L_22:
        /*006c*/ 	.word	0x00000000
.L_23:


//--------------------- .nv.rel.action            --------------------------
	.section	.nv.rel.action,"",@"SHT_CUDA_RELOCINFO"
	.align	8
	.sectionentsize	8
        /*0000*/ 	.byte	0x4b, 0x00, 0x00, 0x00, 0x00, 0x00, 0x00, 0x00, 0x00, 0x02, 0x02, 0x08, 0x10, 0x0a, 0x2f, 0x22
        /* <DEDUP_REMOVED lines=13> */


//--------------------- .nv.constant0.candidate1  --------------------------
	.section	.nv.constant0.candidate1,"a",@progbits
	.align	4
.nv.constant0.candidate1:
	.zero		376


//--------------------- .text.candidate1          --------------------------
	.section	.text.candidate1,"ax",@progbits
	.sectionflags	@"SHF_BARRIERS=1"
	.sectioninfo	@"SHI_REGISTERS=198"
	.align	128
        .global         candidate1
        .type           candidate1,@function
        .size           candidate1,(.L_x_9 - candidate1)
        .other          candidate1,@"STO_CUDA_ENTRY STV_DEFAULT"
candidate1:
.text.candidate1:
[----:B------:R-:W-:-:S02]  /*0000*/  MOV R1, c[0x0][0x28] ;  /* 0x00000a0000017a02 */ /* 0x000fc40000000f00 */
[----:B------:R-:W0:Y:S01]  /*0010*/  S2R R3, SR_TID.X ;  /* 0x0000000000037919 */ /* 0x000e220000002100 */
[----:B------:R-:W-:Y:S01]  /*0020*/  HFMA2.MMA R2, -RZ, RZ, 0, 0 ;  /* 0x00000000ff027435 */ /* 0x000fe200000001ff */
[----:B------:R-:W-:Y:S01]  /*0030*/  MOV R4, RZ ;  /* 0x000000ff00047202 */ /* 0x000fe20000000f00 */
[----:B------:R-:W-:Y:S01]  /*0040*/  HFMA2.MMA R6, -RZ, RZ, 0, 0 ;  /* 0x00000000ff067435 */ /* 0x000fe200000001ff */
[----:B------:R-:W1:Y:S01]  /*0050*/  S2R R144, SR_CTAID.X ;  /* 0x0000000000907919 */ /* 0x000e620000002500 */
[----:B------:R-:W-:Y:S01]  /*0060*/  HFMA2.MMA R112, -RZ, RZ, 0, 0 ;  /* 0x00000000ff707435 */ /* 0x000fe200000001ff */
[----:B------:R-:W-:Y:S01]  /*0070*/  MOV R118, RZ ;  /* 0x000000ff00767202 */ /* 0x000fe20000000f00 */
        /* <DEDUP_REMOVED lines=17> */
[C---:B0-----:R-:W-:Y:S01]  /*0190*/  IADD3 R5, R3.reuse, 0x930, RZ ;  /* 0x0000093003057810 */ /* 0x041fe20007ffe0ff */
[C---:B------:R-:W-:Y:S01]  /*01a0*/  IMAD.HI R138, R3.reuse, -0x6db6db6d, R2 ;  /* 0x92492493038a7827 */ /* 0x040fe200078e0202 */
[C---:B------:R-:W-:Y:S01]  /*01b0*/  IADD3 R7, R3.reuse, 0x1260, RZ ;  /* 0x0000126003077810 */ /* 0x040fe20007ffe0ff */
[----:B------:R-:W-:Y:S01]  /*01c0*/  HFMA2.MMA R82, -RZ, RZ, 0, 0 ;  /* 0x00000000ff527435 */ /* 0x000fe200000001ff */
[----:B------:R-:W-:Y:S01]  /*01d0*/  IADD3 R113, R3, 0x119c, RZ ;  /* 0x0000119c03717810 */ /* 0x000fe20007ffe0ff */
[----:B------:R-:W-:Y:S01]  /*01e0*/  IMAD.HI R2, R5, -0x77777777, R4 ;  /* 0x8888888905027827 */ /* 0x000fe200078e0204 */
        /* <DEDUP_REMOVED lines=18> */
[----:B------:R-:W-:Y:S01]  /*0310*/  LEA.HI.SX32 R109, R3, 0x3, 0x1e ;  /* 0x00000003036d7811 */ /* 0x000fe200078ff2ff */
[----:B------:R-:W-:Y:S01]  /*0320*/  IMAD.HI R111, R7, -0x77777777, R6 ;  /* 0x88888889076f7827 */ /* 0x000fe200078e0206 */
[C---:B------:R-:W-:Y:S01]  /*0330*/  IADD3 R7, R3.reuse, 0x10d8, RZ ;  /* 0x000010d803077810 */ /* 0x040fe20007ffe0ff */
[----:B------:R-:W-:Y:S01]  /*0340*/  HFMA2.MMA R52, -RZ, RZ, 0, 0 ;  /* 0x00000000ff347435 */ /* 0x000fe200000001ff */
[----:B------:R-:W-:Y:S01]  /*0350*/  IADD3 R69, R3, 0x55c, RZ ;  /* 0x0000055c03457810 */ /* 0x000fe20007ffe0ff */
[----:B------:R-:W-:Y:S01]  /*0360*/  IMAD.HI R129, R5, -0x77777777, R4 ;  /* 0x8888888905817827 */ /* 0x000fe200078e0204 */
[C---:B------:R-:W-:Y:S01]  /*0370*/  IADD3 R5, R3.reuse, 0x1324, RZ ;  /* 0x0000132403057810 */ /* 0x040fe20007ffe0ff */
[----:B------:R-:W-:Y:S01]  /*0380*/  HFMA2.MMA R62, -RZ, RZ, 0, 0 ;  /* 0x00000000ff3e7435 */ /* 0x000fe200000001ff */
[----:B------:R-:W-:Y:S01]  /*0390*/  LOP3.LUT R150, R3, 0xf, RZ, 0xc0, !PT ;  /* 0x0000000f03967812 */ /* 0x000fe200078ec0ff */
        /* <DEDUP_REMOVED lines=11> */
[----:B------:R-:W-:Y:S01]  /*0450*/  LEA.HI.SX32 R81, R3, 0x25, 0x1e ;  /* 0x0000002503517811 */ /* 0x000fe200078ff2ff */
[----:B------:R-:W-:Y:S01]  /*0460*/  IMAD.HI R127, R5, -0x77777777, R4 ;  /* 0x88888889057f7827 */ /* 0x000fe200078e0204 */
[----:B------:R-:W-:Y:S01]  /*0470*/  IADD3 R5, R3, 0xc40, RZ ;  /* 0x00000c4003057810 */ /* 0x000fe20007ffe0ff */
[----:B------:R-:W-:Y:S01]  /*0480*/  HFMA2.MMA R90, -RZ, RZ, 0, 0 ;  /* 0x00000000ff5a7435 */ /* 0x000fe200000001ff */
[----:B------:R-:W-:Y:S01]  /*0490*/  IADD3 R0, -R150, RZ, RZ ;  /* 0x000000ff96007210 */ /* 0x000fe20007ffe1ff */
        /* <DEDUP_REMOVED lines=21> */
[C---:B------:R-:W-:Y:S01]  /*05f0*/  LEA.HI.SX32 R79, R3.reuse, 0x3b, 0x1e ;  /* 0x0000003b034f7811 */ /* 0x040fe200078ff2ff */
[----:B------:R-:W-:Y:S01]  /*0600*/  ULDC.64 UR4, c[0x0][0x118] ;  /* 0x0000460000047ab9 */ /* 0x000fe20000000a00 */
[----:B------:R-:W-:Y:S01]  /*0610*/  LEA.HI.SX32 R17, R3, 0x6a, 0x1e ;  /* 0x0000006a03117811 */ /* 0x000fe200078ff2ff */
[----:B------:R-:W-:Y:S01]  /*0620*/  IMAD.HI R115, R5, -0x77777777, R4 ;  /* 0x8888888905737827 */ /* 0x000fe200078e0204 */
[----:B------:R-:W-:-:S02]  /*0630*/  IADD3 R5, R3, 0x1d18, RZ ;  /* 0x00001d1803057810 */ /* 0x000fc40007ffe0ff */
[----:B------:R-:W-:Y:S01]  /*0640*/  IADD3 R151, R3, 0x40, RZ ;  /* 0x0000004003977810 */ /* 0x000fe20007ffe0ff */
[----:B------:R-:W-:Y:S01]  /*0650*/  IMAD.HI R125, R7, -0x77777777, R6 ;  /* 0x88888889077d7827 */ /* 0x000fe200078e0206 */
[C---:B------:R-:W-:Y:S02]  /*0660*/  IADD3 R7, R3.reuse, 0x1c54, RZ ;  /* 0x00001c5403077810 */ /* 0x040fe40007ffe0ff */
[C---:B------:R-:W-:Y:S01]  /*0670*/  IADD3 R123, R3.reuse, 0xdc8, RZ ;  /* 0x00000dc8037b7810 */ /* 0x040fe20007ffe0ff */
[C---:B------:R-:W-:Y:S01]  /*0680*/  IMAD.HI R154, R3.reuse, 0x38e38e39, RZ ;  /* 0x38e38e39039a7827 */ /* 0x040fe200078e02ff */
[C---:B------:R-:W-:Y:S02]  /*0690*/  IADD3 R135, R3.reuse, 0x9f4, RZ ;  /* 0x000009f403877810 */ /* 0x040fe40007ffe0ff */
[----:B------:R-:W-:Y:S01]  /*06a0*/  IADD3 R9, R3, 0x1ddc, RZ ;  /* 0x00001ddc03097810 */ /* 0x000fe20007ffe0ff */
[----:B------:R-:W-:Y:S01]  /*06b0*/  IMAD.HI R94, R95, -0x77777777, R94 ;  /* 0x888888895f5e7827 */ /* 0x000fe200078e025e */
[----:B-1----:R-:W-:-:S02]  /*06c0*/  LOP3.LUT R95, R144, 0x1, RZ, 0xc0, !PT ;  /* 0x00000001905f7812 */ /* 0x002fc400078ec0ff */
[----:B------:R-:W-:Y:S01]  /*06d0*/  MOV R8, RZ ;  /* 0x000000ff00087202 */ /* 0x000fe20000000f00 */
[----:B------:R-:W-:Y:S01]  /*06e0*/  IMAD.HI R124, R5, -0x77777777, R4 ;  /* 0x88888889057c7827 */ /* 0x000fe200078e0204 */
[----:B------:R-:W-:Y:S02]  /*06f0*/  SHF.R.U32.HI R5, RZ, 0x1f, R154 ;  /* 0x0000001fff057819 */ /* 0x000fe4000001169a */
[----:B------:R-:W-:Y:S01]  /*0700*/  IADD3 R65, R3, 0x3d4, RZ ;  /* 0x000003d403417810 */ /* 0x000fe20007ffe0ff */
[----:B------:R-:W-:Y:S01]  /*0710*/  IMAD.HI R118, R119, -0x77777777, R118 ;  /* 0x8888888977767827 */ /* 0x000fe200078e0276 */
[----:B------:R-:W-:Y:S02]  /*0720*/  LEA.HI.SX32 R154, R154, R5, 0x1b ;  /* 0x000000059a9a7211 */ /* 0x000fe400078fdaff */
[----:B------:R-:W-:Y:S01]  /*0730*/  IADD3 R5, R3, 0x13c, RZ ;  /* 0x0000013c03057810 */ /* 0x000fe20007ffe0ff */
[----:B------:R-:W-:Y:S01]  /*0740*/  IMAD.HI R119, R7, -0x77777777, R6 ;  /* 0x8888888907777827 */ /* 0x000fe200078e0206 */
[----:B------:R-:W-:-:S02]  /*0750*/  IADD3 R7, R3, 0x128, RZ ;  /* 0x0000012803077810 */ /* 0x000fc40007ffe0ff */
[----:B------:R-:W-:Y:S01]  /*0760*/  MOV R64, RZ ;  /* 0x000000ff00407202 */ /* 0x000fe20000000f00 */
[----:B------:R-:W-:Y:S01]  /*0770*/  IMAD.HI R96, R97, -0x77777777, R96 ;  /* 0x8888888961607827 */ /* 0x000fe200078e0260 */
[----:B------:R-:W-:Y:S02]  /*0780*/  LEA.HI.SX32 R75, R3, 0x56, 0x1e ;  /* 0x00000056034b7811 */ /* 0x000fe400078ff2ff */
[----:B------:R-:W-:Y:S01]  /*0790*/  MOV R74, RZ ;  /* 0x000000ff004a7202 */ /* 0x000fe20000000f00 */
[----:B------:R-:W-:Y:S01]  /*07a0*/  IMAD.HI R23, R109, -0x77777777, R108 ;  /* 0x888888896d177827 */ /* 0x000fe200078e026c */
[C---:B------:R-:W-:Y:S02]  /*07b0*/  LEA.HI.SX32 R83, R3.reuse, 0xa, 0x1e ;  /* 0x0000000a03537811 */ /* 0x040fe400078ff2ff */
[----:B------:R-:W-:Y:S01]  /*07c0*/  IADD3 R89, R3, 0x19c, RZ ;  /* 0x0000019c03597810 */ /* 0x000fe20007ffe0ff */
[----:B------:R-:W-:Y:S01]  /*07d0*/  IMAD R97, R95, 0xe, RZ ;  /* 0x0000000e5f617824 */ /* 0x000fe200078e02ff */
[----:B------:R-:W-:Y:S01]  /*07e0*/  MOV R88, RZ ;  /* 0x000000ff00587202 */ /* 0x000fe20000000f00 */
[----:B------:R-:W-:Y:S01]  /*07f0*/  IMAD.HI R108, R69, -0x77777777, R68 ;  /* 0x88888889456c7827 */ /* 0x000fe200078e0244 */
[----:B------:R-:W-:-:S02]  /*0800*/  LEA.HI.SX32 R43, R3, 0x45, 0x1e ;  /* 0x00000045032b7811 */ /* 0x000fc400078ff2ff */
[----:B------:R-:W-:Y:S01]  /*0810*/  ISETP.NE.AND P0, PT, R97, R0, PT ;  /* 0x000000006100720c */ /* 0x000fe20003f05270 */
[----:B------:R-:W-:Y:S01]  /*0820*/  IMAD.HI R68, R7, -0x77777777, R6 ;  /* 0x8888888907447827 */ /* 0x000fe200078e0206 */
[C---:B------:R-:W-:Y:S02]  /*0830*/  LEA.HI.SX32 R45, R3.reuse, 0x65, 0x1e ;  /* 0x00000065032d7811 */ /* 0x040fe400078ff2ff */
[----:B------:R-:W-:Y:S01]  /*0840*/  LEA.HI.SX32 R25, R3, 0x76, 0x1e ;  /* 0x0000007603197811 */ /* 0x000fe200078ff2ff */
[----:B------:R-:W-:Y:S01]  /*0850*/  IMAD.HI R6, R35, -0x77777777, R34 ;  /* 0x8888888923067827 */ /* 0x000fe200078e0222 */
[----:B------:R-:W-:Y:S02]  /*0860*/  MOV R24, RZ ;  /* 0x000000ff00187202 */ /* 0x000fe40000000f00 */
[----:B------:R-:W-:Y:S01]  /*0870*/  IADD3 R105, R3, 0x1b0, RZ ;  /* 0x000001b003697810 */ /* 0x000fe20007ffe0ff */
[----:B------:R-:W-:Y:S01]  /*0880*/  IMAD.HI R34, R33, -0x77777777, R32 ;  /* 0x8888888921227827 */ /* 0x000fe200078e0220 */
[----:B------:R-:W-:-:S02]  /*0890*/  MOV R104, RZ ;  /* 0x000000ff00687202 */ /* 0x000fc40000000f00 */
[----:B------:R-:W-:Y:S01]  /*08a0*/  IADD3 R71, R3, 0x6e4, RZ ;  /* 0x000006e403477810 */ /* 0x000fe20007ffe0ff */
[----:B------:R-:W-:Y:S01]  /*08b0*/  IMAD.HI R157, R103, -0x77777777, R102 ;  /* 0x88888889679d7827 */ /* 0x000fe200078e0266 */
[----:B------:R-:W-:Y:S02]  /*08c0*/  MOV R70, RZ ;  /* 0x000000ff00467202 */ /* 0x000fe40000000f00 */
[----:B------:R-:W-:Y:S01]  /*08d0*/  IADD3 R141, R3, 0x1b90, RZ ;  /* 0x00001b90038d7810 */ /* 0x000fe20007ffe0ff */
[----:B------:R-:W-:Y:S01]  /*08e0*/  IMAD.HI R155, R81, -0x77777777, R80 ;  /* 0x88888889519b7827 */ /* 0x000fe200078e0250 */
[----:B------:R-:W-:Y:S02]  /*08f0*/  IADD3 R80, R3, 0x74, RZ ;  /* 0x0000007403507810 */ /* 0x000fe40007ffe0ff */
[----:B------:R-:W-:Y:S01]  /*0900*/  MOV R140, RZ ;  /* 0x000000ff008c7202 */ /* 0x000fe20000000f00 */
[----:B------:R-:W-:Y:S01]  /*0910*/  IMAD.HI R32, R5, -0x77777777, R4 ;  /* 0x8888888905207827 */ /* 0x000fe200078e0204 */
[----:B------:R-:W-:-:S02]  /*0920*/  LEA.HI.SX32 R49, R3, 0x19, 0x1e ;  /* 0x0000001903317811 */ /* 0x000fc400078ff2ff */
[----:B------:R-:W-:Y:S01]  /*0930*/  IADD3 R142, R3, 0x58, RZ ;  /* 0x00000058038e7810 */ /* 0x000fe20007ffe0ff */
[----:B------:R-:W-:Y:S01]  /*0940*/  IMAD.HI R102, R73, -0x77777777, R72 ;  /* 0x8888888949667827 */ /* 0x000fe200078e0248 */
[C---:B------:R-:W-:Y:S02]  /*0950*/  IADD3 R146, R3.reuse, 0x8c, RZ ;  /* 0x0000008c03927810 */ /* 0x040fe40007ffe0ff */
[C---:B------:R-:W-:Y:S01]  /*0960*/  LEA.HI.SX32 R131, R3.reuse, 0x62, 0x1e ;  /* 0x0000006203837811 */ /* 0x040fe200078ff2ff */
[C---:B------:R-:W-:Y:S01]  /*0970*/  IMAD.HI R0, R3.reuse, 0x5397829d, RZ ;  /* 0x5397829d03007827 */ /* 0x040fe200078e02ff */
[C---:B------:R-:W-:Y:S02]  /*0980*/  LEA.HI.SX32 R107, R3.reuse, 0x1b, 0x1e ;  /* 0x0000001b036b7811 */ /* 0x040fe400078ff2ff */
[----:B------:R-:W-:Y:S01]  /*0990*/  IADD3 R11, R3, 0x188, RZ ;  /* 0x00000188030b7810 */ /* 0x000fe20007ffe0ff */
[----:B------:R-:W-:Y:S01]  /*09a0*/  IMAD.HI R4, R145, 0x38e38e39, RZ ;  /* 0x38e38e3991047827 */ /* 0x000fe200078e02ff */
[----:B------:R-:W-:-:S02]  /*09b0*/  SHF.R.U32.HI R21, RZ, 0x1f, R0 ;  /* 0x0000001fff157819 */ /* 0x000fc40000011600 */
[----:B------:R-:W-:Y:S01]  /*09c0*/  MOV R10, RZ ;  /* 0x000000ff000a7202 */ /* 0x000fe20000000f00 */
[----:B------:R-:W-:Y:S01]  /*09d0*/  IMAD.HI R72, R37, -0x77777777, R36 ;  /* 0x8888888925487827 */ /* 0x000fe200078e0224 */
[----:B------:R-:W-:Y:S02]  /*09e0*/  SHF.R.U32.HI R19, RZ, 0x1f, R4 ;  /* 0x0000001fff137819 */ /* 0x000fe40000011604 */
[----:B------:R-:W-:Y:S01]  /*09f0*/  LEA.HI.SX32 R0, R0, R21, 0x1b ;  /* 0x0000001500007211 */ /* 0x000fe200078fdaff */
[----:B------:R-:W-:Y:S01]  /*0a00*/  IMAD.HI R36, R13, -0x77777777, R12 ;  /* 0x888888890d247827 */ /* 0x000fe200078e020c */
[----:B------:R-:W-:Y:S02]  /*0a10*/  LEA.HI.SX32 R4, R4, R19, 0x1b ;  /* 0x0000001304047211 */ /* 0x000fe400078fdaff */
[----:B------:R-:W-:Y:S01]  /*0a20*/  LEA.HI.SX32 R53, R3, 0x71, 0x1e ;  /* 0x0000007103357811 */ /* 0x000fe200078ff2ff */
[----:B------:R-:W-:Y:S01]  /*0a30*/  IMAD.HI R12, R15, -0x77777777, R14 ;  /* 0x888888890f0c7827 */ /* 0x000fe200078e020e */
[----:B------:R-:W-:-:S02]  /*0a40*/  IADD3 R101, R3, 0x150, RZ ;  /* 0x0000015003657810 */ /* 0x000fc40007ffe0ff */
[----:B------:R-:W-:Y:S01]  /*0a50*/  MOV R100, RZ ;  /* 0x000000ff00647202 */ /* 0x000fe20000000f00 */
[----:B------:R-:W-:Y:S01]  /*0a60*/  IMAD.HI R153, R79, -0x77777777, R78 ;  /* 0x888888894f997827 */ /* 0x000fe200078e024e */
[C---:B------:R-:W-:Y:S02]  /*0a70*/  IADD3 R78, R3.reuse, 0x18, RZ ;  /* 0x00000018034e7810 */ /* 0x040fe40007ffe0ff */
[----:B------:R-:W-:Y:S01]  /*0a80*/  IADD3 R63, R3, 0x310, RZ ;  /* 0x00000310033f7810 */ /* 0x000fe20007ffe0ff */
[----:B------:R-:W-:Y:S01]  /*0a90*/  IMAD.HI R14, R17, -0x77777777, R16 ;  /* 0x88888889110e7827 */ /* 0x000fe200078e0210 */
[C---:B------:R-:W-:Y:S02]  /*0aa0*/  IADD3 R59, R3.reuse, 0x86c, RZ ;  /* 0x0000086c033b7810 */ /* 0x040fe40007ffe0ff */
[----:B------:R-:W-:Y:S01]  /*0ab0*/  IADD3 R57, R3, 0x130, RZ ;  /* 0x0000013003397810 */ /* 0x000fe20007ffe0ff */
[----:B------:R-:W-:Y:S01]  /*0ac0*/  IMAD.HI R16, R151, 0x38e38e39, RZ ;  /* 0x38e38e3997107827 */ /* 0x000fe200078e02ff */
[----:B------:R-:W-:-:S02]  /*0ad0*/  MOV R56, RZ ;  /* 0x000000ff00387202 */ /* 0x000fc40000000f00 */
[C---:B------:R-:W-:Y:S01]  /*0ae0*/  IADD3 R93, R3.reuse, 0x24c, RZ ;  /* 0x0000024c035d7810 */ /* 0x040fe20007ffe0ff */
[----:B------:R-:W-:Y:S01]  /*0af0*/  IMAD.HI R18, R80, 0x38e38e39, RZ ;  /* 0x38e38e3950127827 */ /* 0x000fe200078e02ff */
[----:B------:R-:W-:Y:S02]  /*0b00*/  SHF.R.U32.HI R19, RZ, 0x1f, R16 ;  /* 0x0000001fff137819 */ /* 0x000fe40000011610 */
[----:B------:R-:W-:Y:S01]  /*0b10*/  IADD3 R55, R3, 0x158, RZ ;  /* 0x0000015803377810 */ /* 0x000fe20007ffe0ff */
[----:B------:R-:W-:Y:S01]  /*0b20*/  IMAD.HI R122, R123, -0x77777777, R122 ;  /* 0x888888897b7a7827 */ /* 0x000fe200078e027a */
[----:B------:R-:W-:Y:S02]  /*0b30*/  SHF.R.U32.HI R21, RZ, 0x1f, R18 ;  /* 0x0000001fff157819 */ /* 0x000fe40000011612 */
[----:B------:R-:W-:Y:S01]  /*0b40*/  LEA.HI.SX32 R16, R16, R19, 0x1b ;  /* 0x0000001310107211 */ /* 0x000fe200078fdaff */
[----:B------:R-:W-:Y:S01]  /*0b50*/  IMAD.HI R134, R135, -0x77777777, R134 ;  /* 0x8888888987867827 */ /* 0x000fe200078e0286 */
[----:B------:R-:W-:-:S02]  /*0b60*/  LEA.HI.SX32 R21, R18, R21, 0x1b ;  /* 0x0000001512157211 */ /* 0x000fc400078fdaff */
[----:B------:R-:W-:Y:S01]  /*0b70*/  IADD3 R18, R3, 0x80, RZ ;  /* 0x0000008003127810 */ /* 0x000fe20007ffe0ff */
[----:B------:R-:W-:Y:S01]  /*0b80*/  IMAD.HI R123, R9, -0x77777777, R8 ;  /* 0x88888889097b7827 */ /* 0x000fe200078e0208 */
[C---:B------:R-:W-:Y:S02]  /*0b90*/  LEA.HI.SX32 R9, R3.reuse, 0x5b, 0x1e ;  /* 0x0000005b03097811 */ /* 0x040fe400078ff2ff */
[----:B------:R-:W-:Y:S01]  /*0ba0*/  LEA.HI.SX32 R91, R3, 0x36, 0x1e ;  /* 0x00000036035b7811 */ /* 0x000fe200078ff2ff */
[----:B------:R-:W-:Y:S01]  /*0bb0*/  IMAD.HI R135, R65, -0x77777777, R64 ;  /* 0x8888888941877827 */ /* 0x000fe200078e0240 */
[C---:B------:R-:W-:Y:S02]  /*0bc0*/  LEA.HI.SX32 R99, R3.reuse, 0x5, 0x1e ;  /* 0x0000000503637811 */ /* 0x040fe400078ff2ff */
[----:B------:R-:W-:Y:S01]  /*0bd0*/  IADD3 R31, R3, 0x16c, RZ ;  /* 0x0000016c031f7810 */ /* 0x000fe20007ffe0ff */
[----:B------:R-:W-:Y:S01]  /*0be0*/  IMAD.HI R64, R75, -0x77777777, R74 ;  /* 0x888888894b407827 */ /* 0x000fe200078e024a */
[----:B------:R-:W-:-:S02]  /*0bf0*/  IADD3 R74, R3, 0x4c, RZ ;  /* 0x0000004c034a7810 */ /* 0x000fc40007ffe0ff */
[----:B------:R-:W-:Y:S01]  /*0c00*/  MOV R30, RZ ;  /* 0x000000ff001e7202 */ /* 0x000fe20000000f00 */
[----:B------:R-:W-:Y:S01]  /*0c10*/  IMAD.HI R20, R78, 0x38e38e39, RZ ;  /* 0x38e38e394e147827 */ /* 0x000fe200078e02ff */
[----:B------:R-:W-:Y:S02]  /*0c20*/  LEA.HI.SX32 R47, R3, 0x2f, 0x1e ;  /* 0x0000002f032f7811 */ /* 0x000fe400078ff2ff */
[----:B------:R-:W-:Y:S01]  /*0c30*/  MOV R46, RZ ;  /* 0x000000ff002e7202 */ /* 0x000fe20000000f00 */
[----:B------:R-:W-:Y:S01]  /*0c40*/  IMAD.HI R152, R83, -0x77777777, R82 ;  /* 0x8888888953987827 */ /* 0x000fe200078e0252 */
[----:B------:R-:W-:Y:S02]  /*0c50*/  SHF.R.U32.HI R19, RZ, 0x1f, R20 ;  /* 0x0000001fff137819 */ /* 0x000fe40000011614 */
[----:B------:R-:W-:Y:S01]  /*0c60*/  LEA.HI.SX32 R51, R3, 0x4a, 0x1e ;  /* 0x0000004a03337811 */ /* 0x000fe200078ff2ff */
[----:B------:R-:W-:Y:S01]  /*0c70*/  IMAD.HI R147, R89, -0x77777777, R88 ;  /* 0x8888888959937827 */ /* 0x000fe200078e0258 */
[----:B------:R-:W-:-:S02]  /*0c80*/  MOV R50, RZ ;  /* 0x000000ff00327202 */ /* 0x000fc40000000f00 */
[----:B------:R-:W-:Y:S01]  /*0c90*/  IADD3 R67, R3, 0x498, RZ ;  /* 0x0000049803437810 */ /* 0x000fe20007ffe0ff */
[----:B------:R-:W-:Y:S01]  /*0ca0*/  IMAD.HI R82, R43, -0x77777777, R42 ;  /* 0x888888892b527827 */ /* 0x000fe200078e022a */
[----:B------:R-:W-:Y:S02]  /*0cb0*/  MOV R66, RZ ;  /* 0x000000ff00427202 */ /* 0x000fe40000000f00 */
[----:B------:R-:W-:Y:S01]  /*0cc0*/  LEA.HI.SX32 R39, R3, 0xf, 0x1e ;  /* 0x0000000f03277811 */ /* 0x000fe200078ff2ff */
[----:B------:R-:W-:Y:S01]  /*0cd0*/  IMAD.HI R88, R9, -0x77777777, R8 ;  /* 0x8888888909587827 */ /* 0x000fe200078e0208 */
[----:B------:R-:W-:Y:S02]  /*0ce0*/  MOV R38, RZ ;  /* 0x000000ff00267202 */ /* 0x000fe40000000f00 */
[----:B------:R-:W-:Y:S01]  /*0cf0*/  IADD3 R41, R3, 0x1c4, RZ ;  /* 0x000001c403297810 */ /* 0x000fe20007ffe0ff */
[----:B------:R-:W-:Y:S01]  /*0d00*/  IMAD.HI R42, R45, -0x77777777, R44 ;  /* 0x888888892d2a7827 */ /* 0x000fe200078e022c */
[----:B------:R-:W-:-:S02]  /*0d10*/  IADD3 R44, R3, 0x24, RZ ;  /* 0x00000024032c7810 */ /* 0x000fc40007ffe0ff */
[----:B------:R-:W-:Y:S01]  /*0d20*/  MOV R40, RZ ;  /* 0x000000ff00287202 */ /* 0x000fe20000000f00 */
[----:B------:R-:W-:Y:S01]  /*0d30*/  IMAD.HI R8, R25, -0x77777777, R24 ;  /* 0x8888888919087827 */ /* 0x000fe200078e0218 */
[C---:B------:R-:W-:Y:S02]  /*0d40*/  IADD3 R61, R3.reuse, 0x620, RZ ;  /* 0x00000620033d7810 */ /* 0x040fe40007ffe0ff */
[C---:B------:R-:W-:Y:S01]  /*0d50*/  LEA.HI.SX32 R77, R3.reuse, 0x67, 0x1e ;  /* 0x00000067034d7811 */ /* 0x040fe200078ff2ff */
[----:B------:R-:W-:Y:S01]  /*0d60*/  IMAD.HI R24, R74, 0x38e38e39, RZ ;  /* 0x38e38e394a187827 */ /* 0x000fe200078e02ff */
[----:B------:R-:W-:Y:S02]  /*0d70*/  LEA.HI.SX32 R85, R3, 0x51, 0x1e ;  /* 0x0000005103557811 */ /* 0x000fe400078ff2ff */
[----:B------:R-:W-:Y:S01]  /*0d80*/  MOV R84, RZ ;  /* 0x000000ff00547202 */ /* 0x000fe20000000f00 */
[----:B------:R-:W-:Y:S01]  /*0d90*/  IMAD.HI R158, R105, -0x77777777, R104 ;  /* 0x88888889699e7827 */ /* 0x000fe200078e0268 */
[----:B------:R-:W-:-:S02]  /*0da0*/  SHF.R.U32.HI R143, RZ, 0x1f, R24 ;  /* 0x0000001fff8f7819 */ /* 0x000fc40000011618 */
[----:B------:R-:W-:Y:S01]  /*0db0*/  IADD3 R87, R3, 0x144, RZ ;  /* 0x0000014403577810 */ /* 0x000fe20007ffe0ff */
[----:B------:R-:W-:Y:S01]  /*0dc0*/  IMAD.HI R104, R71, -0x77777777, R70 ;  /* 0x8888888947687827 */ /* 0x000fe200078e0246 */
[----:B------:R-:W-:Y:S02]  /*0dd0*/  LEA.HI.SX32 R143, R24, R143, 0x1b ;  /* 0x0000008f188f7211 */ /* 0x000fe400078fdaff */
[----:B------:R-:W-:Y:S01]  /*0de0*/  SHF.R.U32.HI R171, RZ, 0x1f, R118 ;  /* 0x0000001fffab7819 */ /* 0x000fe20000011676 */
[----:B------:R-:W-:Y:S01]  /*0df0*/  IMAD.HI R140, R141, -0x77777777, R140 ;  /* 0x888888898d8c7827 */ /* 0x000fe200078e028c */
[----:B------:R-:W-:Y:S02]  /*0e00*/  LEA.HI.SX32 R141, R20, R19, 0x1b ;  /* 0x00000013148d7211 */ /* 0x000fe400078fdaff */
[----:B------:R-:W-:Y:S01]  /*0e10*/  LEA.HI.SX32 R118, R118, R171, 0x18 ;  /* 0x000000ab76767211 */ /* 0x000fe200078fc2ff */
[----:B------:R-:W-:Y:S01]  /*0e20*/  IMAD.HI R70, R49, -0x77777777, R48 ;  /* 0x8888888931467827 */ /* 0x000fe200078e0230 */
[----:B------:R-:W-:-:S02]  /*0e30*/  SHF.R.U32.HI R171, RZ, 0x1f, R6 ;  /* 0x0000001fffab7819 */ /* 0x000fc40000011606 */
[C---:B------:R-:W-:Y:S01]  /*0e40*/  LEA.HI.SX32 R27, R3.reuse, 0x4f, 0x1e ;  /* 0x0000004f031b7811 */ /* 0x040fe200078ff2ff */
[----:B------:R-:W-:Y:S01]  /*0e50*/  IMAD.HI R48, R44, 0x38e38e39, RZ ;  /* 0x38e38e392c307827 */ /* 0x000fe200078e02ff */
[----:B------:R-:W-:Y:S02]  /*0e60*/  LEA.HI.SX32 R179, R6, R171, 0x18 ;  /* 0x000000ab06b37211 */ /* 0x000fe400078fc2ff */
[----:B------:R-:W-:Y:S01]  /*0e70*/  SHF.R.U32.HI R6, RZ, 0x1f, R127 ;  /* 0x0000001fff067819 */ /* 0x000fe2000001167f */
[----:B------:R-:W-:Y:S01]  /*0e80*/  IMAD R145, R4, -0x90, R145 ;  /* 0xffffff7004917824 */ /* 0x000fe200078e0291 */
[----:B------:R-:W-:Y:S01]  /*0e90*/  IADD3 R4, R3, 0x34, RZ ;  /* 0x0000003403047810 */ /* 0x000fe20007ffe0ff */
[----:B------:R-:W-:Y:S01]  /*0ea0*/  IMAD.HI R19, R142, 0x38e38e39, RZ ;  /* 0x38e38e398e137827 */ /* 0x000fe200078e02ff */
[----:B------:R-:W-:Y:S02]  /*0eb0*/  SHF.R.U32.HI R161, RZ, 0x1f, R48 ;  /* 0x0000001fffa17819 */ /* 0x000fe40000011630 */
[----:B------:R-:W-:Y:S01]  /*0ec0*/  LEA.HI.SX32 R127, R127, R6, 0x18 ;  /* 0x000000067f7f7211 */ /* 0x000fe200078fc2ff */
[----:B------:R-:W-:Y:S01]  /*0ed0*/  IMAD.HI R20, R18, 0x38e38e39, RZ ;  /* 0x38e38e3912147827 */ /* 0x000fe200078e02ff */
[----:B------:R-:W-:-:S02]  /*0ee0*/  SHF.R.U32.HI R24, RZ, 0x1f, R19 ;  /* 0x0000001fff187819 */ /* 0x000fc40000011613 */
[----:B------:R-:W-:Y:S01]  /*0ef0*/  LEA.HI.SX32 R163, R48, R161, 0x1b ;  /* 0x000000a130a37211 */ /* 0x000fe200078fdaff */
[----:B------:R-:W-:Y:S01]  /*0f00*/  IMAD R151, R16, -0x90, R151 ;  /* 0xffffff7010977824 */ /* 0x000fe200078e0297 */
[----:B------:R-:W-:Y:S01]  /*0f10*/  LEA.HI.SX32 R165, R19, R24, 0x1b ;  /* 0x0000001813a57211 */ /* 0x000fe200078fdaff */
[----:B------:R-:W-:Y:S01]  /*0f20*/  IMAD R80, R21, -0x90, R80 ;  /* 0xffffff7015507824 */ /* 0x000fe200078e0250 */
[----:B------:R-:W-:Y:S01]  /*0f30*/  SHF.R.U32.HI R21, RZ, 0x1f, R20 ;  /* 0x0000001fff157819 */ /* 0x000fe20000011614 */
[----:B------:R-:W-:Y:S01]  /*0f40*/  IMAD.HI R16, R4, 0x38e38e39, RZ ;  /* 0x38e38e3904107827 */ /* 0x000fe200078e02ff */
[----:B------:R-:W-:Y:S02]  /*0f50*/  SHF.R.U32.HI R6, RZ, 0x1f, R125 ;  /* 0x0000001fff067819 */ /* 0x000fe4000001167d */
[----:B------:R-:W-:Y:S01]  /*0f60*/  LEA.HI.SX32 R161, R20, R21, 0x1b ;  /* 0x0000001514a17211 */ /* 0x000fe200078fdaff */
[----:B------:R-:W-:Y:S01]  /*0f70*/  HFMA2.MMA R20, -RZ, RZ, 0, 0 ;  /* 0x00000000ff147435 */ /* 0x000fe200000001ff */
[----:B------:R-:W-:Y:S01]  /*0f80*/  SHF.R.U32.HI R19, RZ, 0x1f, R16 ;  /* 0x0000001fff137819 */ /* 0x000fe20000011610 */
[----:B------:R-:W-:Y:S01]  /*0f90*/  IMAD.HI R24, R146, 0x38e38e39, RZ ;  /* 0x38e38e3992187827 */ /* 0x000fe200078e02ff */
[----:B------:R-:W-:-:S02]  /*0fa0*/  LEA.HI.SX32 R125, R125, R6, 0x18 ;  /* 0x000000067d7d7211 */ /* 0x000fc400078fc2ff */
[----:B------:R-:W-:Y:S01]  /*0fb0*/  LEA.HI.SX32 R19, R16, R19, 0x1b ;  /* 0x0000001310137211 */ /* 0x000fe200078fdaff */
[----:B------:R-:W-:Y:S01]  /*0fc0*/  IMAD.HI R22, R131, -0x77777777, R130 ;  /* 0x8888888983167827 */ /* 0x000fe200078e0282 */
[----:B------:R-:W-:Y:S02]  /*0fd0*/  SHF.R.U32.HI R171, RZ, 0x1f, R114 ;  /* 0x0000001fffab7819 */ /* 0x000fe40000011672 */
[----:B------:R-:W-:Y:S01]  /*0fe0*/  SHF.R.U32.HI R6, RZ, 0x1f, R115 ;  /* 0x0000001fff067819 */ /* 0x000fe20000011673 */
[----:B------:R-:W-:Y:S01]  /*0ff0*/  IMAD R21, R0, -0x62, R3 ;  /* 0xffffff9e00157824 */ /* 0x000fe200078e0203 */
[----:B------:R-:W-:Y:S01]  /*1000*/  LEA.HI.SX32 R114, R114, R171, 0x18 ;  /* 0x000000ab72727211 */ /* 0x000fe200078fc2ff */
[----:B------:R-:W-:Y:S01]  /*1010*/  IMAD R74, R143, -0x90, R74 ;  /* 0xffffff708f4a7824 */ /* 0x000fe200078e024a */
[----:B------:R-:W-:Y:S01]  /*1020*/  LEA.HI.SX32 R115, R115, R6, 0x18 ;  /* 0x0000000673737211 */ /* 0x000fe200078fc2ff */
[----:B------:R-:W-:Y:S01]  /*1030*/  IMAD R4, R19, -0x90, R4 ;  /* 0xffffff7013047824 */ /* 0x000fe200078e0204 */
[----:B------:R-:W-:Y:S01]  /*1040*/  LEA.HI.SX32 R19, R3, 0x23, 0x1e ;  /* 0x0000002303137811 */ /* 0x000fe200078ff2ff */
[----:B------:R-:W-:Y:S01]  /*1050*/  IMAD R143, R161, -0x90, R18 ;  /* 0xffffff70a18f7824 */ /* 0x000fe200078e0212 */
[----:B------:R-:W-:Y:S01]  /*1060*/  SHF.R.U32.HI R161, RZ, 0x1f, R24 ;  /* 0x0000001fffa17819 */ /* 0x000fe20000011618 */
[----:B------:R-:W-:Y:S01]  /*1070*/  IMAD.HI R48, R21, -0x6db6db6d, R20 ;  /* 0x9249249315307827 */ /* 0x000fe200078e0214 */
[----:B------:R-:W-:-:S02]  /*1080*/  MOV R18, RZ ;  /* 0x000000ff00127202 */ /* 0x000fc40000000f00 */
[----:B------:R-:W-:Y:S01]  /*1090*/  SHF.R.U32.HI R21, RZ, 0x1f, R22 ;  /* 0x0000001fff157819 */ /* 0x000fe20000011616 */
[----:B------:R-:W-:Y:S01]  /*10a0*/  IMAD R142, R165, -0x90, R142 ;  /* 0xffffff70a58e7824 */ /* 0x000fe200078e028e */
[----:B------:R-:W-:Y:S01]  /*10b0*/  LEA.HI.SX32 R165, R24, R161, 0x1b ;  /* 0x000000a118a57211 */ /* 0x000fe200078fdaff */
[----:B------:R-:W-:Y:S01]  /*10c0*/  IMAD.HI R16, R19, -0x77777777, R18 ;  /* 0x8888888913107827 */ /* 0x000fe200078e0212 */
[----:B------:R-:W-:Y:S01]  /*10d0*/  LEA.HI.SX32 R161, R22, R21, 0x1a ;  /* 0x0000001516a17211 */ /* 0x000fe200078fd2ff */
[----:B------:R-:W-:Y:S01]  /*10e0*/  HFMA2.MMA R22, -RZ, RZ, 0, 0 ;  /* 0x00000000ff167435 */ /* 0x000fe200000001ff */
[----:B------:R-:W-:Y:S01]  /*10f0*/  SHF.R.U32.HI R18, RZ, 0x1f, R23 ;  /* 0x0000001fff127819 */ /* 0x000fe20000011617 */
[----:B------:R-:W-:Y:S01]  /*1100*/  IMAD R78, R141, -0x90, R78 ;  /* 0xffffff708d4e7824 */ /* 0x000fe200078e024e */
[----:B------:R-:W-:Y:S01]  /*1110*/  LEA.HI.SX32 R21, R3, 0xd, 0x1e ;  /* 0x0000000d03157811 */ /* 0x000fe200078ff2ff */
[----:B------:R-:W-:Y:S01]  /*1120*/  IMAD R141, R163, -0x90, R44 ;  /* 0xffffff70a38d7824 */ /* 0x000fe200078e022c */
[----:B------:R-:W-:Y:S01]  /*1130*/  LEA.HI.SX32 R163, R23, R18, 0x1a ;  /* 0x0000001217a37211 */ /* 0x000fe200078fd2ff */
[----:B------:R-:W-:Y:S01]  /*1140*/  IMAD.HI R159, R107, -0x77777777, R106 ;  /* 0x888888896b9f7827 */ /* 0x000fe200078e026a */
[----:B------:R-:W-:-:S02]  /*1150*/  LEA.HI.SX32 R23, R3, 0x3e, 0x1e ;  /* 0x0000003e03177811 */ /* 0x000fc400078ff2ff */
[----:B------:R-:W-:Y:S01]  /*1160*/  IADD3 R44, R3, 0x8, RZ ;  /* 0x00000008032c7810 */ /* 0x000fe20007ffe0ff */
[----:B------:R-:W-:Y:S01]  /*1170*/  IMAD.HI R137, R11, -0x77777777, R10 ;  /* 0x888888890b897827 */ /* 0x000fe200078e020a */
[----:B------:R-:W-:Y:S02]  /*1180*/  SHF.R.U32.HI R171, RZ, 0x1f, R34 ;  /* 0x0000001fffab7819 */ /* 0x000fe40000011622 */
[----:B------:R-:W-:Y:S01]  /*1190*/  LOP3.LUT R44, R44, 0xf, RZ, 0xc0, !PT ;  /* 0x0000000f2c2c7812 */ /* 0x000fe200078ec0ff */
[----:B------:R-:W-:Y:S01]  /*11a0*/  IMAD.HI R18, R21, -0x77777777, R20 ;  /* 0x8888888915127827 */ /* 0x000fe200078e0214 */
[----:B------:R-:W-:Y:S02]  /*11b0*/  SHF.R.U32.HI R6, RZ, 0x1f, R119 ;  /* 0x0000001fff067819 */ /* 0x000fe40000011677 */
[----:B------:R-:W-:Y:S01]  /*11c0*/  MOV R26, RZ ;  /* 0x000000ff001a7202 */ /* 0x000fe20000000f00 */
[----:B------:R-:W-:Y:S01]  /*11d0*/  IMAD.HI R10, R53, -0x77777777, R52 ;  /* 0x88888889350a7827 */ /* 0x000fe200078e0234 */
[----:B------:R-:W-:-:S02]  /*11e0*/  SHF.R.U32.HI R167, RZ, 0x1f, R68 ;  /* 0x0000001fffa77819 */ /* 0x000fc40000011644 */
[----:B------:R-:W-:Y:S01]  /*11f0*/  LEA.HI.SX32 R181, R34, R171, 0x1a ;  /* 0x000000ab22b57211 */ /* 0x000fe200078fd2ff */
[----:B------:R-:W-:Y:S01]  /*1200*/  IMAD.HI R20, R23, -0x77777777, R22 ;  /* 0x8888888917147827 */ /* 0x000fe200078e0216 */
[----:B------:R-:W-:Y:S02]  /*1210*/  SHF.R.U32.HI R22, RZ, 0x1f, R159 ;  /* 0x0000001fff167819 */ /* 0x000fe4000001169f */
[----:B------:R-:W-:Y:S01]  /*1220*/  LEA.HI.SX32 R193, R119, R6, 0x18 ;  /* 0x0000000677c17211 */ /* 0x000fe200078fc2ff */
[----:B------:R-:W-:Y:S01]  /*1230*/  IMAD R52, R163, -0x78, R109 ;  /* 0xffffff88a3347824 */ /* 0x000fe200078e026d */
[----:B------:R-:W-:Y:S01]  /*1240*/  SHF.R.U32.HI R109, RZ, 0x1f, R158 ;  /* 0x0000001fff6d7819 */ /* 0x000fe2000001169e */
[----:B------:R-:W-:Y:S01]  /*1250*/  IMAD R24, R161, -0x78, R131 ;  /* 0xffffff88a1187824 */ /* 0x000fe200078e0283 */
[----:B------:R-:W-:Y:S01]  /*1260*/  LEA.HI.SX32 R159, R159, R22, 0x1a ;  /* 0x000000169f9f7211 */ /* 0x000fe200078fd2ff */
[----:B------:R-:W-:Y:S01]  /*1270*/  IMAD.HI R149, R101, -0x77777777, R100 ;  /* 0x8888888965957827 */ /* 0x000fe200078e0264 */
[----:B------:R-:W-:-:S02]  /*1280*/  LEA.HI.SX32 R131, R158, R109, 0x18 ;  /* 0x0000006d9e837211 */ /* 0x000fc400078fc2ff */
[----:B------:R-:W-:Y:S01]  /*1290*/  SHF.R.U32.HI R22, RZ, 0x1f, R157 ;  /* 0x0000001fff167819 */ /* 0x000fe2000001169d */
[----:B------:R-:W-:Y:S01]  /*12a0*/  IMAD.HI R106, R63, -0x77777777, R62 ;  /* 0x888888893f6a7827 */ /* 0x000fe200078e023e */
[----:B------:R-:W-:Y:S02]  /*12b0*/  SHF.R.U32.HI R109, RZ, 0x1f, R2 ;  /* 0x0000001fff6d7819 */ /* 0x000fe40000011602 */
[----:B------:R-:W-:Y:S01]  /*12c0*/  LEA.HI.SX32 R157, R157, R22, 0x18 ;  /* 0x000000169d9d7211 */ /* 0x000fe200078fc2ff */
[----:B------:R-:W-:Y:S01]  /*12d0*/  IMAD.HI R100, R59, -0x77777777, R58 ;  /* 0x888888893b647827 */ /* 0x000fe200078e023a */
[----:B------:R-:W-:Y:S02]  /*12e0*/  LEA.HI.SX32 R58, R2, R109, 0x18 ;  /* 0x0000006d023a7211 */ /* 0x000fe400078fc2ff */
[----:B------:R-:W-:Y:S01]  /*12f0*/  SHF.R.U32.HI R22, RZ, 0x1f, R149 ;  /* 0x0000001fff167819 */ /* 0x000fe20000011695 */
[----:B------:R-:W-:Y:S01]  /*1300*/  IMAD.HI R156, R57, -0x77777777, R56 ;  /* 0x88888889399c7827 */ /* 0x000fe200078e0238 */
[----:B------:R-:W-:-:S02]  /*1310*/  SHF.R.U32.HI R109, RZ, 0x1f, R106 ;  /* 0x0000001fff6d7819 */ /* 0x000fc4000001166a */
[----:B------:R-:W-:Y:S01]  /*1320*/  SHF.R.U32.HI R2, RZ, 0x1f, R139 ;  /* 0x0000001fff027819 */ /* 0x000fe2000001168b */
[----:B------:R-:W-:Y:S01]  /*1330*/  IMAD.HI R136, R93, -0x77777777, R92 ;  /* 0x888888895d887827 */ /* 0x000fe200078e025c */
[----:B------:R-:W-:Y:S02]  /*1340*/  LEA.HI.SX32 R161, R149, R22, 0x18 ;  /* 0x0000001695a17211 */ /* 0x000fe400078fc2ff */
[----:B------:R-:W-:Y:S01]  /*1350*/  LEA.HI.SX32 R22, R106, R109, 0x18 ;  /* 0x0000006d6a167211 */ /* 0x000fe200078fc2ff */
[----:B------:R-:W-:Y:S01]  /*1360*/  IMAD R106, R159, -0x78, R107 ;  /* 0xffffff889f6a7824 */ /* 0x000fe200078e026b */
[----:B------:R-:W-:Y:S01]  /*1370*/  LEA.HI.SX32 R2, R139, R2, 0x18 ;  /* 0x000000028b027211 */ /* 0x000fe200078fc2ff */
[----:B------:R-:W-:Y:S01]  /*1380*/  IMAD.HI R92, R55, -0x77777777, R54 ;  /* 0x88888889375c7827 */ /* 0x000fe200078e0236 */
[----:B------:R-:W-:Y:S02]  /*1390*/  SHF.R.U32.HI R107, RZ, 0x1f, R156 ;  /* 0x0000001fff6b7819 */ /* 0x000fe4000001169c */
[----:B------:R-:W-:Y:S01]  /*13a0*/  SHF.R.U32.HI R139, RZ, 0x1f, R140 ;  /* 0x0000001fff8b7819 */ /* 0x000fe2000001168c */
[----:B------:R-:W-:Y:S01]  /*13b0*/  IMAD.HI R56, R91, -0x77777777, R90 ;  /* 0x888888895b387827 */ /* 0x000fe200078e025a */
[----:B------:R-:W-:-:S02]  /*13c0*/  IADD3 R149, R97, R150, RZ ;  /* 0x0000009661957210 */ /* 0x000fc40007ffe0ff */
[----:B------:R-:W-:Y:S01]  /*13d0*/  LEA.HI.SX32 R109, R156, R107, 0x18 ;  /* 0x0000006b9c6d7211 */ /* 0x000fe200078fc2ff */
[----:B------:R-:W-:Y:S01]  /*13e0*/  IMAD.HI R98, R99, -0x77777777, R98 ;  /* 0x8888888963627827 */ /* 0x000fe200078e0262 */
[----:B------:R-:W-:Y:S02]  /*13f0*/  LEA.HI.SX32 R54, R140, R139, 0x18 ;  /* 0x0000008b8c367211 */ /* 0x000fe400078fc2ff */
[----:B------:R-:W-:Y:S01]  /*1400*/  IADD3 R107, R149, -0x1d, RZ ;  /* 0xffffffe3956b7810 */ /* 0x000fe20007ffe0ff */
[----:B------:R-:W-:Y:S01]  /*1410*/  IMAD.HI R90, R31, -0x77777777, R30 ;  /* 0x888888891f5a7827 */ /* 0x000fe200078e021e */
[----:B------:R-:W-:Y:S02]  /*1420*/  SHF.R.U32.HI R139, RZ, 0x1f, R56 ;  /* 0x0000001fff8b7819 */ /* 0x000fe40000011638 */
[----:B------:R-:W-:Y:S01]  /*1430*/  SHF.R.U32.HI R163, RZ, 0x1f, R128 ;  /* 0x0000001fffa37819 */ /* 0x000fe20000011680 */
[----:B------:R-:W-:Y:S01]  /*1440*/  IMAD.HI R30, R47, -0x77777777, R46 ;  /* 0x888888892f1e7827 */ /* 0x000fe200078e022e */
[----:B------:R-:W-:-:S02]  /*1450*/  LEA.HI.SX32 R139, R56, R139, 0x1a ;  /* 0x0000008b388b7211 */ /* 0x000fc400078fd2ff */
[----:B------:R-:W-:Y:S01]  /*1460*/  MOV R56, RZ ;  /* 0x000000ff00387202 */ /* 0x000fe20000000f00 */
[----:B------:R-:W-:Y:S01]  /*1470*/  IMAD.HI R46, R51, -0x77777777, R50 ;  /* 0x88888889332e7827 */ /* 0x000fe200078e0232 */
[----:B------:R-:W-:Y:S02]  /*1480*/  LEA.HI.SX32 R128, R128, R163, 0x18 ;  /* 0x000000a380807211 */ /* 0x000fe400078fc2ff */
[----:B------:R-:W-:Y:S01]  /*1490*/  SHF.R.U32.HI R163, RZ, 0x1f, R112 ;  /* 0x0000001fffa37819 */ /* 0x000fe20000011670 */
[--C-:B------:R-:W-:Y:S01]  /*14a0*/  IMAD R58, R58, 0x310, R107.reuse ;  /* 0x000003103a3a7824 */ /* 0x100fe200078e026b */
[----:B------:R-:W-:Y:S01]  /*14b0*/  SHF.R.U32.HI R171, RZ, 0x1f, R32 ;  /* 0x0000001fffab7819 */ /* 0x000fe20000011620 */
[----:B------:R-:W-:Y:S01]  /*14c0*/  IMAD R50, R2, 0x310, R107 ;  /* 0x0000031002327824 */ /* 0x000fe200078e026b */
[----:B------:R-:W-:Y:S01]  /*14d0*/  SHF.R.U32.HI R6, RZ, 0x1f, R123 ;  /* 0x0000001fff067819 */ /* 0x000fe2000001167b */
[--C-:B------:R-:W-:Y:S01]  /*14e0*/  IMAD R22, R22, 0x310, R107.reuse ;  /* 0x0000031016167824 */ /* 0x100fe200078e026b */
[----:B------:R-:W-:Y:S01]  /*14f0*/  LEA.HI.SX32 R112, R112, R163, 0x18 ;  /* 0x000000a370707211 */ /* 0x000fe200078fc2ff */
[----:B------:R-:W-:Y:S01]  /*1500*/  IMAD R54, R54, 0x310, R107 ;  /* 0x0000031036367824 */ /* 0x000fe200078e026b */
[----:B------:R-:W-:Y:S01]  /*1510*/  IADD3 R107, R3, 0xc, RZ ;  /* 0x0000000c036b7810 */ /* 0x000fe20007ffe0ff */
[----:B------:R-:W-:Y:S01]  /*1520*/  IMAD R105, R131, -0x1e0, R105 ;  /* 0xfffffe2083697824 */ /* 0x000fe200078e0269 */
[----:B------:R-:W-:Y:S01]  /*1530*/  SHF.R.U32.HI R131, RZ, 0x1f, R98 ;  /* 0x0000001fff837819 */ /* 0x000fe20000011662 */
[----:B------:R-:W-:Y:S01]  /*1540*/  IMAD.HI R130, R67, -0x77777777, R66 ;  /* 0x8888888943827827 */ /* 0x000fe200078e0242 */
[----:B------:R-:W-:-:S02]  /*1550*/  LEA.HI.SX32 R29, R3, 0x2a, 0x1e ;  /* 0x0000002a031d7811 */ /* 0x000fc400078ff2ff */
[----:B------:R-:W-:Y:S01]  /*1560*/  LEA.HI.SX32 R98, R98, R131, 0x1a ;  /* 0x0000008362627211 */ /* 0x000fe200078fd2ff */
[----:B------:R-:W-:Y:S01]  /*1570*/  IMAD.HI R66, R39, -0x77777777, R38 ;  /* 0x8888888927427827 */ /* 0x000fe200078e0226 */
[----:B------:R-:W-:Y:S02]  /*1580*/  LEA.HI.SX32 R167, R68, R167, 0x18 ;  /* 0x000000a744a77211 */ /* 0x000fe400078fc2ff */
[----:B------:R-:W-:Y:S01]  /*1590*/  LEA.HI.SX32 R183, R32, R171, 0x18 ;  /* 0x000000ab20b77211 */ /* 0x000fe200078fc2ff */
[----:B------:R-:W-:Y:S01]  /*15a0*/  IMAD.HI R38, R41, -0x77777777, R40 ;  /* 0x8888888929267827 */ /* 0x000fe200078e0228 */
[----:B------:R-:W-:Y:S02]  /*15b0*/  LEA.HI.SX32 R123, R123, R6, 0x18 ;  /* 0x000000067b7b7211 */ /* 0x000fe400078fc2ff */
[----:B------:R-:W-:Y:S01]  /*15c0*/  SHF.R.U32.HI R169, RZ, 0x1f, R46 ;  /* 0x0000001fffa97819 */ /* 0x000fe2000001162e */
[----:B------:R-:W-:Y:S01]  /*15d0*/  IMAD.HI R40, R61, -0x77777777, R60 ;  /* 0x888888893d287827 */ /* 0x000fe200078e023c */
[----:B------:R-:W-:-:S02]  /*15e0*/  SHF.R.U32.HI R177, RZ, 0x1f, R116 ;  /* 0x0000001fffb17819 */ /* 0x000fc40000011674 */
[----:B------:R-:W-:Y:S01]  /*15f0*/  SHF.R.U32.HI R187, RZ, 0x1f, R12 ;  /* 0x0000001fffbb7819 */ /* 0x000fe2000001160c */
[----:B------:R-:W-:Y:S01]  /*1600*/  IMAD.HI R60, R107, 0x38e38e39, RZ ;  /* 0x38e38e396b3c7827 */ /* 0x000fe200078e02ff */
[----:B------:R-:W-:Y:S02]  /*1610*/  SHF.R.U32.HI R171, RZ, 0x1f, R40 ;  /* 0x0000001fffab7819 */ /* 0x000fe40000011628 */
[----:B------:R-:W-:Y:S01]  /*1620*/  LEA.HI.SX32 R169, R46, R169, 0x1a ;  /* 0x000000a92ea97211 */ /* 0x000fe200078fd2ff */
[----:B------:R-:W-:Y:S01]  /*1630*/  IMAD.HI R2, R93, 0x38e38e39, RZ ;  /* 0x38e38e395d027827 */ /* 0x000fe200078e02ff */
[----:B------:R-:W-:Y:S02]  /*1640*/  SHF.R.U32.HI R131, RZ, 0x1f, R60 ;  /* 0x0000001fff837819 */ /* 0x000fe4000001163c */
[----:B------:R-:W-:Y:S01]  /*1650*/  LEA.HI.SX32 R40, R40, R171, 0x18 ;  /* 0x000000ab28287211 */ /* 0x000fe200078fc2ff */
[----:B------:R-:W-:Y:S01]  /*1660*/  IMAD.HI R148, R77, -0x77777777, R76 ;  /* 0x888888894d947827 */ /* 0x000fe200078e024c */
[----:B------:R-:W-:-:S02]  /*1670*/  LEA.HI.SX32 R140, R60, R131, 0x1b ;  /* 0x000000833c8c7211 */ /* 0x000fc400078fdaff */
[----:B------:R-:W-:Y:S01]  /*1680*/  SHF.R.U32.HI R171, RZ, 0x1f, R96 ;  /* 0x0000001fffab7819 */ /* 0x000fe20000011660 */
[----:B------:R-:W-:Y:S01]  /*1690*/  IMAD.HI R76, R85, -0x77777777, R84 ;  /* 0x88888889554c7827 */ /* 0x000fe200078e0254 */
[----:B------:R-:W-:Y:S02]  /*16a0*/  SHF.R.U32.HI R131, RZ, 0x1f, R148 ;  /* 0x0000001fff837819 */ /* 0x000fe40000011694 */
[----:B------:R-:W-:Y:S01]  /*16b0*/  LEA.HI.SX32 R177, R116, R177, 0x18 ;  /* 0x000000b174b17211 */ /* 0x000fe200078fc2ff */
[----:B------:R-:W-:Y:S01]  /*16c0*/  IMAD R98, R98, -0x78, R99 ;  /* 0xffffff8862627824 */ /* 0x000fe200078e0263 */
[----:B------:R-:W-:Y:S01]  /*16d0*/  LEA.HI.SX32 R131, R148, R131, 0x1a ;  /* 0x0000008394837211 */ /* 0x000fe200078fd2ff */
[----:B------:R-:W-:Y:S01]  /*16e0*/  IMAD R99, R139, -0x78, R91 ;  /* 0xffffff888b637824 */ /* 0x000fe200078e025b */
[----:B------:R-:W-:Y:S01]  /*16f0*/  SHF.R.U32.HI R91, RZ, 0x1f, R2 ;  /* 0x0000001fff5b7819 */ /* 0x000fe20000011602 */
[----:B------:R-:W-:Y:S01]  /*1700*/  IMAD.HI R62, R87, -0x77777777, R86 ;  /* 0x88888889573e7827 */ /* 0x000fe200078e0256 */
[----:B------:R-:W-:-:S02]  /*1710*/  SHF.R.U32.HI R139, RZ, 0x1f, R76 ;  /* 0x0000001fff8b7819 */ /* 0x000fc4000001164c */
[----:B------:R-:W-:Y:S01]  /*1720*/  LEA.HI.SX32 R91, R2, R91, 0x1b ;  /* 0x0000005b025b7211 */ /* 0x000fe200078fdaff */
[----:B------:R-:W-:Y:S01]  /*1730*/  IMAD R109, R109, -0x1e0, R57 ;  /* 0xfffffe206d6d7824 */ /* 0x000fe200078e0239 */
[----:B------:R-:W-:Y:S01]  /*1740*/  LEA.HI.SX32 R57, R3, 0x6f, 0x1e ;  /* 0x0000006f03397811 */ /* 0x000fe200078ff2ff */
[----:B------:R-:W-:Y:S01]  /*1750*/  IMAD R103, R157, -0x1e0, R103 ;  /* 0xfffffe209d677824 */ /* 0x000fe200078e0267 */
[----:B------:R-:W-:Y:S01]  /*1760*/  SHF.R.U32.HI R2, RZ, 0x1f, R147 ;  /* 0x0000001fff027819 */ /* 0x000fe20000011693 */
[----:B------:R-:W-:Y:S01]  /*1770*/  IMAD R140, R140, -0x90, R107 ;  /* 0xffffff708c8c7824 */ /* 0x000fe200078e026b */
[----:B------:R-:W-:Y:S01]  /*1780*/  SHF.R.U32.HI R159, RZ, 0x1f, R62 ;  /* 0x0000001fff9f7819 */ /* 0x000fe2000001163e */
[----:B------:R-:W-:Y:S01]  /*1790*/  IMAD.HI R93, R57, -0x77777777, R56 ;  /* 0x88888889395d7827 */ /* 0x000fe200078e0238 */
[----:B------:R-:W-:Y:S02]  /*17a0*/  IADD3 R56, -R44, RZ, RZ ;  /* 0x000000ff2c387210 */ /* 0x000fe40007ffe1ff */
[----:B------:R-:W-:Y:S01]  /*17b0*/  LEA.HI.SX32 R139, R76, R139, 0x1a ;  /* 0x0000008b4c8b7211 */ /* 0x000fe200078fd2ff */
[----:B------:R-:W-:Y:S01]  /*17c0*/  HFMA2.MMA R76, -RZ, RZ, 0, 0 ;  /* 0x00000000ff4c7435 */ /* 0x000fe200000001ff */
[----:B------:R-:W-:Y:S01]  /*17d0*/  LEA.HI.SX32 R147, R147, R2, 0x18 ;  /* 0x0000000293937211 */ /* 0x000fe200078fc2ff */
[----:B------:R-:W-:Y:S01]  /*17e0*/  IMAD.HI R65, R65, 0x38e38e39, RZ ;  /* 0x38e38e3941417827 */ /* 0x000fe200078e02ff */
[----:B------:R-:W-:-:S02]  /*17f0*/  SHF.R.S32.HI R157, RZ, 0x4, R3 ;  /* 0x00000004ff9d7819 */ /* 0x000fc40000011403 */
[----:B------:R-:W-:Y:S01]  /*1800*/  LEA.HI.SX32 R86, R62, R159, 0x18 ;  /* 0x0000009f3e567211 */ /* 0x000fe200078fc2ff */
[----:B------:R-:W-:Y:S01]  /*1810*/  IMAD R60, R139, -0x78, R85 ;  /* 0xffffff888b3c7824 */ /* 0x000fe200078e0255 */
[----:B------:R-:W-:Y:S01]  /*1820*/  SHF.R.U32.HI R2, RZ, 0x1f, R153 ;  /* 0x0000001fff027819 */ /* 0x000fe20000011699 */
[----:B------:R-:W-:Y:S01]  /*1830*/  IMAD R62, R147, -0x1e0, R89 ;  /* 0xfffffe20933e7824 */ /* 0x000fe200078e0259 */
[----:B------:R-:W-:Y:S01]  /*1840*/  SHF.R.S32.HI R159, RZ, 0x1, R144 ;  /* 0x00000001ff9f7819 */ /* 0x000fe20000011490 */
[----:B------:R-:W-:Y:S01]  /*1850*/  IMAD R86, R86, -0x1e0, R87 ;  /* 0xfffffe2056567824 */ /* 0x000fe200078e0257 */
[----:B------:R-:W-:Y:S01]  /*1860*/  ISETP.NE.AND P1, PT, R97, R56, PT ;  /* 0x000000386100720c */ /* 0x000fe20003f25270 */
[----:B------:R-:W-:Y:S01]  /*1870*/  IMAD R56, R131, -0x78, R77 ;  /* 0xffffff8883387824 */ /* 0x000fe200078e024d */
[----:B------:R-:W-:Y:S01]  /*1880*/  IADD3 R77, R157, 0x1b, RZ ;  /* 0x0000001b9d4d7810 */ /* 0x000fe20007ffe0ff */
[----:B------:R-:W-:Y:S01]  /*1890*/  IMAD R144, R159, 0x4800, R140 ;  /* 0x000048009f907824 */ /* 0x000fe200078e028c */
[----:B------:R-:W-:Y:S01]  /*18a0*/  IADD3 R85, R157, 0x18, RZ ;  /* 0x000000189d557810 */ /* 0x000fe20007ffe0ff */
[----:B------:R-:W-:Y:S01]  /*18b0*/  IMAD R140, R159, 0x4800, R74 ;  /* 0x000048009f8c7824 */ /* 0x000fe200078e024a */
[----:B------:R-:W-:Y:S01]  /*18c0*/  LEA.HI.SX32 R153, R153, R2, 0x1a ;  /* 0x0000000299997211 */ /* 0x000fe200078fd2ff */
[----:B------:R-:W-:Y:S01]  /*18d0*/  IMAD.HI R74, R11, 0x38e38e39, RZ ;  /* 0x38e38e390b4a7827 */ /* 0x000fe200078e02ff */
[----:B------:R-:W-:-:S02]  /*18e0*/  SHF.R.U32.HI R87, RZ, 0x1f, R152 ;  /* 0x0000001fff577819 */ /* 0x000fc40000011698 */
[----:B------:R-:W-:Y:S01]  /*18f0*/  SHF.R.U32.HI R2, RZ, 0x1f, R155 ;  /* 0x0000001fff027819 */ /* 0x000fe2000001169b */
[----:B------:R-:W-:Y:S01]  /*1900*/  IMAD.HI R147, R77, -0x77777777, R76 ;  /* 0x888888894d937827 */ /* 0x000fe200078e024c */
[----:B------:R-:W-:Y:S02]  /*1910*/  LEA.HI.SX32 R87, R152, R87, 0x1a ;  /* 0x0000005798577211 */ /* 0x000fe400078fd2ff */
[----:B------:R-:W-:Y:S01]  /*1920*/  LEA.HI.SX32 R155, R155, R2, 0x1a ;  /* 0x000000029b9b7211 */ /* 0x000fe200078fd2ff */
[----:B------:R-:W-:Y:S01]  /*1930*/  IMAD.HI R148, R85, -0x77777777, R84 ;  /* 0x8888888955947827 */ /* 0x000fe200078e0254 */
[----:B------:R-:W-:Y:S02]  /*1940*/  SHF.R.U32.HI R152, RZ, 0x1f, R65 ;  /* 0x0000001fff987819 */ /* 0x000fe40000011641 */
[----:B------:R-:W-:Y:S01]  /*1950*/  SHF.R.U32.HI R6, RZ, 0x1f, R147 ;  /* 0x0000001fff067819 */ /* 0x000fe20000011693 */
[C---:B------:R-:W-:Y:S01]  /*1960*/  IMAD R139, R159.reuse, 0x4800, R78 ;  /* 0x000048009f8b7824 */ /* 0x040fe200078e024e */
[----:B------:R-:W-:Y:S01]  /*1970*/  MOV R78, RZ ;  /* 0x000000ff004e7202 */ /* 0x000fe20000000f00 */
[----:B------:R-:W-:Y:S01]  /*1980*/  IMAD R84, R159, 0x4800, R4 ;  /* 0x000048009f547824 */ /* 0x000fe200078e0204 */
[----:B------:R-:W-:Y:S01]  /*1990*/  LEA.HI.SX32 R152, R65, R152, 0x1b ;  /* 0x0000009841987211 */ /* 0x000fe200078fdaff */
[----:B------:R-:W-:Y:S01]  /*19a0*/  IMAD R76, R153, -0x78, R79 ;  /* 0xffffff88994c7824 */ /* 0x000fe200078e024f */
[C---:B------:R-:W-:Y:S01]  /*19b0*/  IADD3 R79, R157.reuse, 0x15, RZ ;  /* 0x000000159d4f7810 */ /* 0x040fe20007ffe0ff */
[----:B------:R-:W-:Y:S01]  /*19c0*/  IMAD R4, R157, 0x1c, R150 ;  /* 0x0000001c9d047824 */ /* 0x000fe200078e0296 */
[----:B------:R-:W-:Y:S01]  /*19d0*/  SHF.R.U32.HI R65, RZ, 0x1f, R64 ;  /* 0x0000001fff417819 */ /* 0x000fe20000011640 */
[----:B------:R-:W-:Y:S01]  /*19e0*/  IMAD.HI R150, R63, 0x38e38e39, RZ ;  /* 0x38e38e393f967827 */ /* 0x000fe200078e02ff */
[----:B------:R-:W-:-:S02]  /*19f0*/  SHF.R.U32.HI R63, RZ, 0x1f, R74 ;  /* 0x0000001fff3f7819 */ /* 0x000fc4000001164a */
[----:B------:R-:W-:Y:S01]  /*1a00*/  LEA.HI.SX32 R65, R64, R65, 0x1a ;  /* 0x0000004140417211 */ /* 0x000fe200078fd2ff */
[----:B------:R-:W-:Y:S01]  /*1a10*/  IMAD R131, R159, 0x4800, R80 ;  /* 0x000048009f837824 */ /* 0x000fe200078e0250 */
[----:B------:R-:W-:Y:S01]  /*1a20*/  HFMA2.MMA R80, -RZ, RZ, 0, 0 ;  /* 0x00000000ff507435 */ /* 0x000fe200000001ff */
[----:B------:R-:W-:Y:S01]  /*1a30*/  IMAD.HI R153, R79, -0x77777777, R78 ;  /* 0x888888894f997827 */ /* 0x000fe200078e024e */
[----:B------:R-:W-:Y:S02]  /*1a40*/  LEA.HI.SX32 R78, R74, R63, 0x1b ;  /* 0x0000003f4a4e7211 */ /* 0x000fe400078fdaff */
[----:B------:R-:W-:Y:S01]  /*1a50*/  SHF.R.U32.HI R63, RZ, 0x1f, R150 ;  /* 0x0000001fff3f7819 */ /* 0x000fe20000011696 */
[----:B------:R-:W-:Y:S01]  /*1a60*/  IMAD R83, R87, -0x78, R83 ;  /* 0xffffff8857537824 */ /* 0x000fe200078e0253 */
[----:B------:R-:W-:Y:S01]  /*1a70*/  IADD3 R64, R3, 0xc4, RZ ;  /* 0x000000c403407810 */ /* 0x000fe20007ffe0ff */
[----:B------:R-:W-:Y:S01]  /*1a80*/  IMAD R89, R154, -0x90, R3 ;  /* 0xffffff709a597824 */ /* 0x000fe200078e0203 */
[----:B------:R-:W-:Y:S01]  /*1a90*/  LEA.HI.SX32 R150, R150, R63, 0x1b ;  /* 0x0000003f96967211 */ /* 0x000fe200078fdaff */
[----:B------:R-:W-:Y:S01]  /*1aa0*/  IMAD R87, R155, -0x78, R81 ;  /* 0xffffff889b577824 */ /* 0x000fe200078e0251 */
[----:B------:R-:W-:Y:S01]  /*1ab0*/  IADD3 R81, R157, 0x13, RZ ;  /* 0x000000139d517810 */ /* 0x000fe20007ffe0ff */
[----:B------:R-:W-:Y:S01]  /*1ac0*/  IMAD.HI R67, R67, 0x38e38e39, RZ ;  /* 0x38e38e3943437827 */ /* 0x000fe200078e02ff */
[----:B------:R-:W-:-:S02]  /*1ad0*/  LEA.HI.SX32 R147, R147, R6, 0x1c ;  /* 0x0000000693937211 */ /* 0x000fc400078fe2ff */
[----:B------:R-:W-:Y:S01]  /*1ae0*/  LEA.HI.SX32 R189, R12, R187, 0x18 ;  /* 0x000000bb0cbd7211 */ /* 0x000fe200078fc2ff */
[----:B------:R-:W-:Y:S01]  /*1af0*/  IMAD R154, R154, 0x480, R89 ;  /* 0x000004809a9a7824 */ /* 0x000fe200078e0259 */
[----:B------:R-:W-:Y:S01]  /*1b00*/  LEA.HI.SX32 R96, R96, R171, 0x18 ;  /* 0x000000ab60607211 */ /* 0x000fe200078fc2ff */
[----:B------:R-:W-:Y:S01]  /*1b10*/  IMAD R89, R159, 0x4800, R151 ;  /* 0x000048009f597824 */ /* 0x000fe200078e0297 */
[----:B------:R-:W-:Y:S01]  /*1b20*/  SHF.R.U32.HI R171, RZ, 0x1f, R110 ;  /* 0x0000001fffab7819 */ /* 0x000fe2000001166e */
[----:B------:R-:W-:Y:S01]  /*1b30*/  IMAD.HI R63, R69, 0x38e38e39, RZ ;  /* 0x38e38e39453f7827 */ /* 0x000fe200078e02ff */
[----:B------:R-:W-:Y:S02]  /*1b40*/  SHF.R.U32.HI R69, RZ, 0x1f, R104 ;  /* 0x0000001fff457819 */ /* 0x000fe40000011668 */
[----:B------:R-:W-:Y:S01]  /*1b50*/  SHF.R.U32.HI R185, RZ, 0x1f, R94 ;  /* 0x0000001fffb97819 */ /* 0x000fe2000001165e */
[----:B------:R-:W-:Y:S01]  /*1b60*/  IMAD.HI R151, R81, -0x77777777, R80 ;  /* 0x8888888951977827 */ /* 0x000fe200078e0250 */
[----:B------:R-:W-:-:S02]  /*1b70*/  SHF.R.U32.HI R80, RZ, 0x1f, R67 ;  /* 0x0000001fff507819 */ /* 0x000fc40000011643 */
[----:B------:R-:W-:Y:S01]  /*1b80*/  SHF.R.U32.HI R74, RZ, 0x1f, R63 ;  /* 0x0000001fff4a7819 */ /* 0x000fe2000001163f */
[----:B------:R-:W-:Y:S01]  /*1b90*/  IMAD.HI R73, R73, 0x38e38e39, RZ ;  /* 0x38e38e3949497827 */ /* 0x000fe200078e02ff */
[----:B------:R-:W-:Y:S02]  /*1ba0*/  LEA.HI.SX32 R80, R67, R80, 0x1b ;  /* 0x0000005043507211 */ /* 0x000fe400078fdaff */
[----:B------:R-:W-:Y:S01]  /*1bb0*/  LEA.HI.SX32 R63, R63, R74, 0x1b ;  /* 0x0000004a3f3f7211 */ /* 0x000fe200078fdaff */
[----:B------:R-:W-:Y:S01]  /*1bc0*/  IMAD.HI R156, R61, 0x38e38e39, RZ ;  /* 0x38e38e393d9c7827 */ /* 0x000fe200078e02ff */
[----:B------:R-:W-:Y:S02]  /*1bd0*/  SHF.R.U32.HI R158, RZ, 0x1f, R73 ;  /* 0x0000001fff9e7819 */ /* 0x000fe40000011649 */
[----:B------:R-:W-:Y:S01]  /*1be0*/  LEA.HI.SX32 R104, R104, R69, 0x18 ;  /* 0x0000004568687211 */ /* 0x000fe200078fc2ff */
[----:B------:R-:W-:Y:S01]  /*1bf0*/  IMAD.HI R67, R59, 0x38e38e39, RZ ;  /* 0x38e38e393b437827 */ /* 0x000fe200078e02ff */
[----:B------:R-:W-:-:S02]  /*1c00*/  SHF.R.U32.HI R59, RZ, 0x1f, R156 ;  /* 0x0000001fff3b7819 */ /* 0x000fc4000001169c */
[----:B------:R-:W-:Y:S01]  /*1c10*/  SHF.R.U32.HI R69, RZ, 0x1f, R100 ;  /* 0x0000001fff457819 */ /* 0x000fe20000011664 */
[----:B------:R-:W-:Y:S01]  /*1c20*/  IMAD R74, R65, -0x78, R75 ;  /* 0xffffff88414a7824 */ /* 0x000fe200078e024b */
[----:B------:R-:W-:Y:S01]  /*1c30*/  LEA.HI.SX32 R65, R73, R158, 0x1b ;  /* 0x0000009e49417211 */ /* 0x000fe200078fdaff */
[----:B------:R-:W-:Y:S01]  /*1c40*/  IMAD.HI R64, R64, 0x38e38e39, RZ ;  /* 0x38e38e3940407827 */ /* 0x000fe200078e02ff */
[----:B------:R-:W-:Y:S02]  /*1c50*/  SHF.R.U32.HI R158, RZ, 0x1f, R67 ;  /* 0x0000001fff9e7819 */ /* 0x000fe40000011643 */
[----:B------:R-:W-:Y:S01]  /*1c60*/  LEA.HI.SX32 R156, R156, R59, 0x1b ;  /* 0x0000003b9c9c7211 */ /* 0x000fe200078fdaff */
[----:B------:R-:W-:Y:S01]  /*1c70*/  IMAD R146, R165, -0x90, R146 ;  /* 0xffffff70a5927824 */ /* 0x000fe200078e0292 */
[----:B------:R-:W-:Y:S01]  /*1c80*/  LEA.HI.SX32 R61, R67, R158, 0x1b ;  /* 0x0000009e433d7211 */ /* 0x000fe200078fdaff */
[C---:B------:R-:W-:Y:S01]  /*1c90*/  IMAD R145, R159.reuse, 0x4800, R145 ;  /* 0x000048009f917824 */ /* 0x040fe200078e0291 */
[----:B------:R-:W-:Y:S01]  /*1ca0*/  SHF.R.U32.HI R59, RZ, 0x1f, R64 ;  /* 0x0000001fff3b7819 */ /* 0x000fe20000011640 */
[C---:B------:R-:W-:Y:S01]  /*1cb0*/  IMAD R141, R159.reuse, 0x4800, R141 ;  /* 0x000048009f8d7824 */ /* 0x040fe200078e028d */
[----:B------:R-:W-:Y:S01]  /*1cc0*/  SHF.R.U32.HI R67, RZ, 0x1f, R138 ;  /* 0x0000001fff437819 */ /* 0x000fe2000001168a */
[C---:B------:R-:W-:Y:S01]  /*1cd0*/  IMAD R142, R159.reuse, 0x4800, R142 ;  /* 0x000048009f8e7824 */ /* 0x040fe200078e028e */
[----:B------:R-:W-:Y:S01]  /*1ce0*/  LEA.HI.SX32 R59, R64, R59, 0x1b ;  /* 0x0000003b403b7211 */ /* 0x000fe200078fdaff */
[C---:B------:R-:W-:Y:S01]  /*1cf0*/  IMAD R143, R159.reuse, 0x4800, R143 ;  /* 0x000048009f8f7824 */ /* 0x040fe200078e028f */
[----:B------:R-:W-:Y:S01]  /*1d00*/  LEA.HI.SX32 R64, R138, R67, 0x1e ;  /* 0x000000438a407211 */ /* 0x000fe200078ff2ff */
[C---:B------:R-:W-:Y:S01]  /*1d10*/  IMAD R2, R159.reuse, 0x4800, R154 ;  /* 0x000048009f027824 */ /* 0x040fe200078e029a */
[----:B------:R-:W-:Y:S01]  /*1d20*/  SHF.R.U32.HI R67, RZ, 0x1f, R136 ;  /* 0x0000001fff437819 */ /* 0x000fe20000011688 */
[----:B------:R-:W-:Y:S01]  /*1d30*/  IMAD R146, R159, 0x4800, R146 ;  /* 0x000048009f927824 */ /* 0x000fe200078e0292 */
[----:B------:R-:W-:Y:S01]  /*1d40*/  SHF.R.U32.HI R159, RZ, 0x1f, R8 ;  /* 0x0000001fff9f7819 */ /* 0x000fe20000011608 */
[----:B------:R-:W-:Y:S01]  /*1d50*/  IMAD.HI R71, R71, 0x38e38e39, RZ ;  /* 0x38e38e3947477827 */ /* 0x000fe200078e02ff */
[----:B------:R-:W-:-:S02]  /*1d60*/  LEA.HI.SX32 R136, R136, R67, 0x18 ;  /* 0x0000004388887211 */ /* 0x000fc400078fc2ff */
[----:B------:R-:W-:Y:S01]  /*1d70*/  SHF.R.U32.HI R67, RZ, 0x1f, R130 ;  /* 0x0000001fff437819 */ /* 0x000fe20000011682 */
[----:B------:R-:W-:Y:S01]  /*1d80*/  IMAD.HI R26, R27, -0x77777777, R26 ;  /* 0x888888891b1a7827 */ /* 0x000fe200078e021a */
[----:B------:R-:W-:Y:S02]  /*1d90*/  LEA.HI.SX32 R159, R8, R159, 0x1a ;  /* 0x0000009f089f7211 */ /* 0x000fe400078fd2ff */
[----:B------:R-:W-:Y:S01]  /*1da0*/  SHF.R.U32.HI R8, RZ, 0x1f, R121 ;  /* 0x0000001fff087819 */ /* 0x000fe20000011679 */
[----:B------:R-:W-:Y:S01]  /*1db0*/  IMAD.HI R28, R29, -0x77777777, R28 ;  /* 0x888888891d1c7827 */ /* 0x000fe200078e021c */
[----:B------:R-:W-:Y:S02]  /*1dc0*/  LEA.HI.SX32 R130, R130, R67, 0x18 ;  /* 0x0000004382827211 */ /* 0x000fe400078fc2ff */
[----:B------:R-:W-:Y:S01]  /*1dd0*/  SHF.R.U32.HI R67, RZ, 0x1f, R108 ;  /* 0x0000001fff437819 */ /* 0x000fe2000001166c */
[----:B------:R-:W-:Y:S01]  /*1de0*/  IMAD R68, R159, -0x78, R25 ;  /* 0xffffff889f447824 */ /* 0x000fe200078e0219 */
[----:B------:R-:W-:Y:S01]  /*1df0*/  LEA.HI.SX32 R121, R121, R8, 0x18 ;  /* 0x0000000879797211 */ /* 0x000fe200078fc2ff */
[----:B------:R-:W-:Y:S01]  /*1e00*/  IMAD R101, R161, -0x1e0, R101 ;  /* 0xfffffe20a1657824 */ /* 0x000fe200078e0265 */
[----:B------:R-:W-:Y:S01]  /*1e10*/  SHF.R.U32.HI R8, RZ, 0x1f, R113 ;  /* 0x0000001fff087819 */ /* 0x000fe20000011671 */
[----:B------:R-:W-:Y:S01]  /*1e20*/  IMAD R189, R189, -0x1e0, R15 ;  /* 0xfffffe20bdbd7824 */ /* 0x000fe200078e020f */
[----:B------:R-:W-:Y:S01]  /*1e30*/  SHF.R.U32.HI R154, RZ, 0x1f, R71 ;  /* 0x0000001fff9a7819 */ /* 0x000fe20000011647 */
[----:B------:R-:W-:Y:S01]  /*1e40*/  IMAD R147, R147, -0x1e, R77 ;  /* 0xffffffe293937824 */ /* 0x000fe200078e024d */
[----:B------:R-:W-:Y:S01]  /*1e50*/  LEA.HI.SX32 R108, R108, R67, 0x18 ;  /* 0x000000436c6c7211 */ /* 0x000fe200078fc2ff */
[----:B------:R-:W-:Y:S01]  /*1e60*/  IMAD R15, R63, 0x480, R140 ;  /* 0x000004803f0f7824 */ /* 0x000fe200078e028c */
[----:B------:R-:W-:-:S02]  /*1e70*/  SHF.R.U32.HI R67, RZ, 0x1f, R102 ;  /* 0x0000001fff437819 */ /* 0x000fc40000011666 */
[----:B------:R-:W-:Y:S02]  /*1e80*/  LEA.HI.SX32 R113, R113, R8, 0x18 ;  /* 0x0000000871717211 */ /* 0x000fe400078fc2ff */
[----:B------:R-:W-:Y:S02]  /*1e90*/  LEA.HI.SX32 R154, R71, R154, 0x1b ;  /* 0x0000009a479a7211 */ /* 0x000fe400078fdaff */
[----:B------:R-:W-:Y:S02]  /*1ea0*/  SHF.R.U32.HI R8, RZ, 0x1f, R93 ;  /* 0x0000001fff087819 */ /* 0x000fe4000001165d */
[----:B------:R-:W-:Y:S02]  /*1eb0*/  SHF.R.U32.HI R71, RZ, 0x1f, R10 ;  /* 0x0000001fff477819 */ /* 0x000fe4000001160a */
[----:B------:R-:W-:Y:S02]  /*1ec0*/  LEA.HI.SX32 R102, R102, R67, 0x18 ;  /* 0x0000004366667211 */ /* 0x000fe400078fc2ff */
[----:B------:R-:W-:-:S02]  /*1ed0*/  LEA.HI.SX32 R100, R100, R69, 0x18 ;  /* 0x0000004564647211 */ /* 0x000fc400078fc2ff */
[----:B------:R-:W-:Y:S02]  /*1ee0*/  SHF.R.U32.HI R67, RZ, 0x1f, R134 ;  /* 0x0000001fff437819 */ /* 0x000fe40000011686 */
[----:B------:R-:W-:Y:S02]  /*1ef0*/  SHF.R.U32.HI R165, RZ, 0x1f, R30 ;  /* 0x0000001fffa57819 */ /* 0x000fe4000001161e */
[----:B------:R-:W-:Y:S02]  /*1f00*/  SHF.R.U32.HI R69, RZ, 0x1f, R92 ;  /* 0x0000001fff457819 */ /* 0x000fe4000001165c */
[----:B------:R-:W-:Y:S02]  /*1f10*/  LEA.HI.SX32 R93, R93, R8, 0x1a ;  /* 0x000000085d5d7211 */ /* 0x000fe400078fd2ff */
[----:B------:R-:W-:Y:S02]  /*1f20*/  LEA.HI.SX32 R71, R10, R71, 0x1a ;  /* 0x000000470a477211 */ /* 0x000fe400078fd2ff */
[----:B------:R-:W-:Y:S01]  /*1f30*/  SHF.R.U32.HI R75, RZ, 0x1f, R122 ;  /* 0x0000001fff4b7819 */ /* 0x000fe2000001167a */
[----:B------:R-:W-:Y:S01]  /*1f40*/  IMAD R57, R93, -0x78, R57 ;  /* 0xffffff885d397824 */ /* 0x000fe200078e0239 */
[----:B------:R-:W-:Y:S01]  /*1f50*/  SHF.R.U32.HI R8, RZ, 0x1f, R153 ;  /* 0x0000001fff087819 */ /* 0x000fe20000011699 */
[----:B------:R-:W-:Y:S01]  /*1f60*/  IMAD R53, R71, -0x78, R53 ;  /* 0xffffff8847357824 */ /* 0x000fe200078e0235 */
[----:B------:R-:W-:-:S02]  /*1f70*/  SHF.R.U32.HI R10, RZ, 0x1f, R117 ;  /* 0x0000001fff0a7819 */ /* 0x000fc40000011675 */
[----:B------:R-:W-:Y:S02]  /*1f80*/  LEA.HI.SX32 R134, R134, R67, 0x18 ;  /* 0x0000004386867211 */ /* 0x000fe400078fc2ff */
[----:B------:R-:W-:Y:S02]  /*1f90*/  LEA.HI.SX32 R163, R30, R165, 0x1a ;  /* 0x000000a51ea37211 */ /* 0x000fe400078fd2ff */
[----:B------:R-:W-:Y:S02]  /*1fa0*/  LEA.HI.SX32 R67, R92, R69, 0x18 ;  /* 0x000000455c437211 */ /* 0x000fe400078fc2ff */
[----:B------:R-:W-:Y:S01]  /*1fb0*/  SHF.R.U32.HI R73, RZ, 0x1f, R38 ;  /* 0x0000001fff497819 */ /* 0x000fe20000011626 */
[----:B------:R-:W-:Y:S01]  /*1fc0*/  IMAD R34, R163, -0x78, R47 ;  /* 0xffffff88a3227824 */ /* 0x000fe200078e022f */
[----:B------:R-:W-:Y:S01]  /*1fd0*/  SHF.R.U32.HI R92, RZ, 0x1f, R133 ;  /* 0x0000001fff5c7819 */ /* 0x000fe20000011685 */
[----:B------:R-:W-:Y:S01]  /*1fe0*/  IMAD R47, R167, -0x1e0, R7 ;  /* 0xfffffe20a72f7824 */ /* 0x000fe200078e0207 */
[----:B------:R-:W-:Y:S01]  /*1ff0*/  SHF.R.U32.HI R69, RZ, 0x1f, R132 ;  /* 0x0000001fff457819 */ /* 0x000fe20000011684 */
[----:B------:R-:W-:Y:S01]  /*2000*/  IMAD R46, R67, -0x1e0, R55 ;  /* 0xfffffe20432e7824 */ /* 0x000fe200078e0237 */
[----:B------:R-:W-:-:S02]  /*2010*/  LEA.HI.SX32 R122, R122, R75, 0x18 ;  /* 0x0000004b7a7a7211 */ /* 0x000fc400078fc2ff */
[----:B------:R-:W-:Y:S02]  /*2020*/  LEA.HI.SX32 R153, R153, R8, 0x1c ;  /* 0x0000000899997211 */ /* 0x000fe400078fe2ff */
[----:B------:R-:W-:Y:S02]  /*2030*/  LEA.HI.SX32 R117, R117, R10, 0x18 ;  /* 0x0000000a75757211 */ /* 0x000fe400078fc2ff */
[----:B------:R-:W-:Y:S01]  /*2040*/  SHF.R.U32.HI R75, RZ, 0x1f, R88 ;  /* 0x0000001fff4b7819 */ /* 0x000fe20000011658 */
[----:B------:R-:W-:Y:S01]  /*2050*/  IMAD R153, R153, -0x1e, R79 ;  /* 0xffffffe299997824 */ /* 0x000fe200078e024f */
[----:B------:R-:W-:Y:S02]  /*2060*/  IADD3 R8, R97, R4, RZ ;  /* 0x0000000461087210 */ /* 0x000fe40007ffe0ff */
[----:B------:R-:W-:Y:S02]  /*2070*/  SHF.R.U32.HI R10, RZ, 0x1f, R111 ;  /* 0x0000001fff0a7819 */ /* 0x000fe4000001166f */
[----:B------:R-:W-:-:S02]  /*2080*/  LEA.HI.SX32 R73, R38, R73, 0x18 ;  /* 0x0000004926497211 */ /* 0x000fc400078fc2ff */
[----:B------:R-:W-:Y:S02]  /*2090*/  SHF.R.U32.HI R175, RZ, 0x1f, R26 ;  /* 0x0000001fffaf7819 */ /* 0x000fe4000001161a */
[----:B------:R-:W-:Y:S01]  /*20a0*/  SHF.R.U32.HI R138, RZ, 0x1f, R137 ;  /* 0x0000001fff8a7819 */ /* 0x000fe20000011689 */
[----:B------:R-:W-:Y:S01]  /*20b0*/  IMAD R55, R73, -0x1e0, R41 ;  /* 0xfffffe2049377824 */ /* 0x000fe200078e0229 */
[----:B------:R-:W-:Y:S01]  /*20c0*/  LEA.HI.SX32 R133, R133, R92, 0x18 ;  /* 0x0000005c85857211 */ /* 0x000fe200078fc2ff */
[----:B------:R-:W-:Y:S01]  /*20d0*/  IMAD R73, R183, -0x1e0, R5 ;  /* 0xfffffe20b7497824 */ /* 0x000fe200078e0205 */
[----:B------:R-:W-:Y:S02]  /*20e0*/  LEA.HI.SX32 R132, R132, R69, 0x18 ;  /* 0x0000004584847211 */ /* 0x000fe400078fc2ff */
[----:B------:R-:W-:Y:S02]  /*20f0*/  IADD3 R25, R97, -0x1d, RZ ;  /* 0xffffffe361197810 */ /* 0x000fe40007ffe0ff */
[----:B------:R-:W-:-:S02]  /*2100*/  SHF.R.U32.HI R69, RZ, 0x1f, R66 ;  /* 0x0000001fff457819 */ /* 0x000fc40000011642 */
[----:B------:R-:W-:Y:S02]  /*2110*/  LEA.HI.SX32 R75, R88, R75, 0x1a ;  /* 0x0000004b584b7211 */ /* 0x000fe400078fd2ff */
[----:B------:R-:W-:Y:S02]  /*2120*/  IADD3 R7, R8, 0xc3, RZ ;  /* 0x000000c308077810 */ /* 0x000fe40007ffe0ff */
[----:B------:R-:W-:Y:S02]  /*2130*/  IADD3 R92, R3, 0x4, RZ ;  /* 0x00000004035c7810 */ /* 0x000fe40007ffe0ff */
[----:B------:R-:W-:Y:S01]  /*2140*/  LEA.HI.SX32 R111, R111, R10, 0x18 ;  /* 0x0000000a6f6f7211 */ /* 0x000fe200078fc2ff */
[----:B------:R-:W-:Y:S01]  /*2150*/  IMAD R5, R40, 0x310, R7 ;  /* 0x0000031028057824 */ /* 0x000fe200078e0207 */
[----:B------:R-:W-:Y:S02]  /*2160*/  SHF.R.U32.HI R6, RZ, 0x1f, R151 ;  /* 0x0000001fff067819 */ /* 0x000fe40000011697 */
[----:B------:R-:W-:-:S02]  /*2170*/  LEA.HI.SX32 R26, R26, R175, 0x1a ;  /* 0x000000af1a1a7211 */ /* 0x000fc400078fd2ff */
[----:B------:R-:W-:Y:S02]  /*2180*/  IADD3 R10, R8, 0x14f, RZ ;  /* 0x0000014f080a7810 */ /* 0x000fe40007ffe0ff */
[----:B------:R-:W-:Y:S01]  /*2190*/  LEA.HI.SX32 R137, R137, R138, 0x18 ;  /* 0x0000008a89897211 */ /* 0x000fe200078fc2ff */
[----:B------:R-:W-:Y:S01]  /*21a0*/  IMAD R71, R26, -0x78, R27 ;  /* 0xffffff881a477824 */ /* 0x000fe200078e021b */
[----:B------:R-:W-:Y:S02]  /*21b0*/  IADD3 R12, R25, R44, RZ ;  /* 0x0000002c190c7210 */ /* 0x000fe40007ffe0ff */
[----:B------:R-:W-:Y:S01]  /*21c0*/  LEA.HI.SX32 R69, R66, R69, 0x1a ;  /* 0x0000004542457211 */ /* 0x000fe200078fd2ff */
[----:B------:R-:W-:Y:S01]  /*21d0*/  IMAD R66, R75, -0x78, R9 ;  /* 0xffffff884b427824 */ /* 0x000fe200078e0209 */
[----:B------:R-:W-:Y:S01]  /*21e0*/  SHF.R.U32.HI R155, RZ, 0x1f, R28 ;  /* 0x0000001fff9b7819 */ /* 0x000fe2000001161c */
[--C-:B------:R-:W-:Y:S01]  /*21f0*/  IMAD R26, R137, 0x310, R12.reuse ;  /* 0x00000310891a7824 */ /* 0x100fe200078e020c */
[----:B------:R-:W-:Y:S01]  /*2200*/  LOP3.LUT R92, R92, 0xf, RZ, 0xc0, !PT ;  /* 0x0000000f5c5c7812 */ /* 0x000fe200078ec0ff */
[--C-:B------:R-:W-:Y:S01]  /*2210*/  IMAD R32, R133, 0x310, R12.reuse ;  /* 0x0000031085207824 */ /* 0x100fe200078e020c */
[----:B------:R-:W-:Y:S01]  /*2220*/  LEA.HI.SX32 R151, R151, R6, 0x1c ;  /* 0x0000000697977211 */ /* 0x000fe200078fe2ff */
[----:B------:R-:W-:Y:S01]  /*2230*/  IMAD R11, R137, -0x1e0, R11 ;  /* 0xfffffe20890b7824 */ /* 0x000fe200078e020b */
[----:B------:R-:W-:Y:S01]  /*2240*/  LOP3.LUT R88, R107, 0xf, RZ, 0xc0, !PT ;  /* 0x0000000f6b587812 */ /* 0x000fe200078ec0ff */
[--C-:B------:R-:W-:Y:S01]  /*2250*/  IMAD R128, R128, 0x310, R12.reuse ;  /* 0x0000031080807824 */ /* 0x100fe200078e020c */
[C---:B------:R-:W-:Y:S01]  /*2260*/  IADD3 R6, R8.reuse, 0x1a3, RZ ;  /* 0x000001a308067810 */ /* 0x040fe20007ffe0ff */
[--C-:B------:R-:W-:Y:S01]  /*2270*/  IMAD R113, R113, 0x310, R12.reuse ;  /* 0x0000031071717824 */ /* 0x100fe200078e020c */
[----:B------:R-:W-:Y:S01]  /*2280*/  IADD3 R7, R8, 0x6f, RZ ;  /* 0x0000006f08077810 */ /* 0x000fe20007ffe0ff */
[----:B------:R-:W-:Y:S01]  /*2290*/  IMAD R130, R130, 0x310, R12 ;  /* 0x0000031082827824 */ /* 0x000fe200078e020c */
[----:B------:R-:W-:Y:S01]  /*22a0*/  IADD3 R9, R8, 0x1b, RZ ;  /* 0x0000001b08097810 */ /* 0x000fe20007ffe0ff */
[----:B------:R-:W-:Y:S01]  /*22b0*/  IMAD R8, R177, 0x310, R10 ;  /* 0x00000310b1087824 */ /* 0x000fe200078e020a */
[----:B------:R-:W-:Y:S01]  /*22c0*/  SHF.R.S32.HI R93, RZ, 0x2, R24 ;  /* 0x00000002ff5d7819 */ /* 0x000fe20000011418 */
[--C-:B------:R-:W-:Y:S01]  /*22d0*/  IMAD R102, R102, 0x310, R12.reuse ;  /* 0x0000031066667824 */ /* 0x100fe200078e020c */
[----:B------:R-:W-:Y:S01]  /*22e0*/  LEA.HI.SX32 R28, R28, R155, 0x1a ;  /* 0x0000009b1c1c7211 */ /* 0x000fe200078fd2ff */
[----:B------:R-:W-:Y:S01]  /*22f0*/  IMAD R122, R122, 0x310, R12 ;  /* 0x000003107a7a7824 */ /* 0x000fe200078e020c */
[----:B------:R-:W-:Y:S01]  /*2300*/  IADD3 R10, R92, R25, RZ ;  /* 0x000000195c0a7210 */ /* 0x000fe20007ffe0ff */
[----:B------:R-:W-:Y:S01]  /*2310*/  IMAD R93, R93, 0x1c, R26 ;  /* 0x0000001c5d5d7824 */ /* 0x000fe200078e021a */
[----:B------:R-:W-:Y:S01]  /*2320*/  IADD3 R25, R25, R88, RZ ;  /* 0x0000005819197210 */ /* 0x000fe20007ffe0ff */
[----:B------:R-:W-:Y:S01]  /*2330*/  IMAD R28, R28, -0x78, R29 ;  /* 0xffffff881c1c7824 */ /* 0x000fe200078e021d */
[----:B------:R-:W-:Y:S01]  /*2340*/  LEA.HI.SX32 R110, R110, R171, 0x18 ;  /* 0x000000ab6e6e7211 */ /* 0x000fe200078fc2ff */
[----:B------:R-:W-:Y:S01]  /*2350*/  IMAD R127, R127, 0x310, R12 ;  /* 0x000003107f7f7824 */ /* 0x000fe200078e020c */
[----:B------:R-:W-:Y:S01]  /*2360*/  SHF.R.U32.HI R171, RZ, 0x1f, R36 ;  /* 0x0000001fffab7819 */ /* 0x000fe20000011624 */
[----:B------:R-:W-:Y:S01]  /*2370*/  IMAD R29, R100, 0x310, R25 ;  /* 0x00000310641d7824 */ /* 0x000fe200078e0219 */
[----:B------:R-:W-:Y:S01]  /*2380*/  SHF.R.U32.HI R38, RZ, 0x1f, R129 ;  /* 0x0000001fff267819 */ /* 0x000fe20000011681 */
[----:B------:R-:W-:Y:S01]  /*2390*/  IMAD R151, R151, -0x1e, R81 ;  /* 0xffffffe297977824 */ /* 0x000fe200078e0251 */
[----:B------:R-:W-:Y:S01]  /*23a0*/  SHF.R.U32.HI R155, RZ, 0x1f, R90 ;  /* 0x0000001fff9b7819 */ /* 0x000fe2000001165a */
[--C-:B------:R-:W-:Y:S01]  /*23b0*/  IMAD R41, R118, 0x310, R25.reuse ;  /* 0x0000031076297824 */ /* 0x100fe200078e0219 */
[----:B------:R-:W-:Y:S01]  /*23c0*/  SHF.R.S32.HI R26, RZ, 0x2, R76 ;  /* 0x00000002ff1a7819 */ /* 0x000fe2000001144c */
[----:B------:R-:W-:Y:S01]  /*23d0*/  IMAD R117, R117, 0x310, R10 ;  /* 0x0000031075757824 */ /* 0x000fe200078e020a */
[----:B------:R-:W-:Y:S01]  /*23e0*/  SHF.R.U32.HI R161, RZ, 0x1f, R72 ;  /* 0x0000001fffa17819 */ /* 0x000fe20000011648 */
[----:B------:R-:W-:Y:S01]  /*23f0*/  IMAD R115, R115, 0x310, R25 ;  /* 0x0000031073737824 */ /* 0x000fe200078e0219 */
[----:B------:R-:W-:Y:S01]  /*2400*/  LEA.HI.SX32 R94, R94, R185, 0x18 ;  /* 0x000000b95e5e7211 */ /* 0x000fe200078fc2ff */
[----:B------:R-:W-:Y:S01]  /*2410*/  IMAD R26, R26, 0x1c, R29 ;  /* 0x0000001c1a1a7824 */ /* 0x000fe200078e021d */
[----:B------:R-:W-:Y:S01]  /*2420*/  SHF.R.U32.HI R165, RZ, 0x1f, R70 ;  /* 0x0000001fffa57819 */ /* 0x000fe20000011646 */
[----:B------:R-:W-:Y:S01]  /*2430*/  IMAD R9, R110, 0x310, R9 ;  /* 0x000003106e097824 */ /* 0x000fe200078e0209 */
[----:B------:R-:W-:Y:S01]  /*2440*/  LEA.HI.SX32 R185, R36, R171, 0x1a ;  /* 0x000000ab24b97211 */ /* 0x000fe200078fd2ff */
[----:B------:R-:W-:Y:S01]  /*2450*/  IMAD R36, R111, 0x310, R25 ;  /* 0x000003106f247824 */ /* 0x000fe200078e0219 */
[----:B------:R-:W-:Y:S01]  /*2460*/  LEA.HI.SX32 R129, R129, R38, 0x18 ;  /* 0x0000002681817211 */ /* 0x000fe200078fc2ff */
[----:B------:R-:W-:Y:S01]  /*2470*/  IMAD R38, R69, -0x78, R39 ;  /* 0xffffff8845267824 */ /* 0x000fe200078e0227 */
[----:B------:R-:W-:Y:S01]  /*2480*/  SHF.R.U32.HI R171, RZ, 0x1f, R14 ;  /* 0x0000001fffab7819 */ /* 0x000fe2000001160e */
[----:B------:R-:W-:Y:S01]  /*2490*/  IMAD R39, R181, -0x78, R33 ;  /* 0xffffff88b5277824 */ /* 0x000fe200078e0221 */
[----:B------:R-:W-:Y:S01]  /*24a0*/  LEA.HI.SX32 R155, R90, R155, 0x18 ;  /* 0x0000009b5a9b7211 */ /* 0x000fe200078fc2ff */
[----:B------:R-:W-:Y:S01]  /*24b0*/  IMAD R69, R169, -0x78, R51 ;  /* 0xffffff88a9457824 */ /* 0x000fe200078e0233 */
[----:B------:R-:W-:Y:S01]  /*24c0*/  SHF.R.U32.HI R157, RZ, 0x1f, R82 ;  /* 0x0000001fff9d7819 */ /* 0x000fe20000011652 */
[----:B------:R-:W-:Y:S01]  /*24d0*/  IMAD R90, R125, 0x310, R12 ;  /* 0x000003107d5a7824 */ /* 0x000fe200078e020c */
[----:B------:R-:W-:Y:S01]  /*24e0*/  LEA.HI.SX32 R161, R72, R161, 0x18 ;  /* 0x000000a148a17211 */ /* 0x000fe200078fc2ff */
[----:B------:R-:W-:Y:S01]  /*24f0*/  IMAD R72, R179, -0x1e0, R35 ;  /* 0xfffffe20b3487824 */ /* 0x000fe200078e0223 */
[----:B------:R-:W-:Y:S01]  /*2500*/  LEA.HI.SX32 R165, R70, R165, 0x1a ;  /* 0x000000a546a57211 */ /* 0x000fe200078fd2ff */
[----:B------:R-:W-:Y:S01]  /*2510*/  IMAD R67, R155, -0x1e0, R31 ;  /* 0xfffffe209b437824 */ /* 0x000fe200078e021f */
[----:B------:R-:W-:Y:S01]  /*2520*/  SHF.R.S32.HI R29, RZ, 0x2, R74 ;  /* 0x00000002ff1d7819 */ /* 0x000fe2000001144a */
[----:B------:R-:W-:Y:S01]  /*2530*/  IMAD R31, R132, 0x310, R25 ;  /* 0x00000310841f7824 */ /* 0x000fe200078e0219 */
[----:B------:R-:W-:Y:S01]  /*2540*/  LEA.HI.SX32 R187, R14, R171, 0x1a ;  /* 0x000000ab0ebb7211 */ /* 0x000fe200078fd2ff */
[----:B------:R-:W-:Y:S01]  /*2550*/  IMAD R49, R165, -0x78, R49 ;  /* 0xffffff88a5317824 */ /* 0x000fe200078e0231 */
[----:B------:R-:W-:Y:S01]  /*2560*/  SHF.R.S32.HI R35, RZ, 0x2, R66 ;  /* 0x00000002ff237819 */ /* 0x000fe20000011442 */
[--C-:B------:R-:W-:Y:S01]  /*2570*/  IMAD R40, R129, 0x310, R10.reuse ;  /* 0x0000031081287824 */ /* 0x100fe200078e020a */
[----:B------:R-:W-:Y:S01]  /*2580*/  LEA.HI.SX32 R157, R82, R157, 0x1a ;  /* 0x0000009d529d7211 */ /* 0x000fe200078fd2ff */
[----:B------:R-:W-:Y:S01]  /*2590*/  IMAD R82, R121, 0x310, R10 ;  /* 0x0000031079527824 */ /* 0x000fe200078e020a */
[----:B------:R-:W-:Y:S01]  /*25a0*/  SHF.R.U32.HI R173, RZ, 0x1f, R42 ;  /* 0x0000001fffad7819 */ /* 0x000fe2000001162a */
[----:B------:R-:W-:Y:S01]  /*25b0*/  IMAD R75, R187, -0x78, R17 ;  /* 0xffffff88bb4b7824 */ /* 0x000fe200078e0211 */
[----:B------:R-:W-:Y:S01]  /*25c0*/  SHF.R.U32.HI R171, RZ, 0x1f, R16 ;  /* 0x0000001fffab7819 */ /* 0x000fe20000011610 */
[----:B------:R-:W-:Y:S01]  /*25d0*/  IMAD R17, R65, 0x480, R142 ;  /* 0x0000048041117824 */ /* 0x000fe200078e028e */
[----:B------:R-:W-:Y:S01]  /*25e0*/  SHF.R.S32.HI R38, RZ, 0x2, R38 ;  /* 0x00000002ff267819 */ /* 0x000fe20000011426 */
[----:B------:R-:W-:Y:S01]  /*25f0*/  IMAD R185, R185, -0x78, R13 ;  /* 0xffffff88b9b97824 */ /* 0x000fe200078e020d */
[----:B------:R-:W-:Y:S01]  /*2600*/  SHF.R.U32.HI R119, RZ, 0x1f, R124 ;  /* 0x0000001fff777819 */ /* 0x000fe2000001167c */
[----:B------:R-:W-:Y:S01]  /*2610*/  IMAD R94, R94, 0x310, R10 ;  /* 0x000003105e5e7824 */ /* 0x000fe200078e020a */
[----:B------:R-:W-:Y:S01]  /*2620*/  SHF.R.S32.HI R33, RZ, 0x2, R28 ;  /* 0x00000002ff217819 */ /* 0x000fe2000001141c */
[----:B------:R-:W-:Y:S01]  /*2630*/  IMAD R28, R29, 0x1c, R32 ;  /* 0x0000001c1d1c7824 */ /* 0x000fe200078e0220 */
[----:B------:R-:W-:Y:S01]  /*2640*/  LEA.HI.SX32 R173, R42, R173, 0x1a ;  /* 0x000000ad2aad7211 */ /* 0x000fe200078fd2ff */
[----:B------:R-:W-:Y:S01]  /*2650*/  IMAD R32, R35, 0x1c, R36 ;  /* 0x0000001c23207824 */ /* 0x000fe200078e0224 */
[----:B------:R-:W-:Y:S01]  /*2660*/  LEA.HI.SX32 R191, R16, R171, 0x1a ;  /* 0x000000ab10bf7211 */ /* 0x000fe200078fd2ff */
[----:B------:R-:W-:Y:S01]  /*2670*/  IMAD R42, R157, -0x78, R43 ;  /* 0xffffff889d2a7824 */ /* 0x000fe200078e022b */
[----:B------:R-:W-:Y:S01]  /*2680*/  SHF.R.U32.HI R138, RZ, 0x1f, R135 ;  /* 0x0000001fff8a7819 */ /* 0x000fe20000011687 */
[----:B------:R-:W-:Y:S01]  /*2690*/  IMAD R43, R161, -0x1e0, R37 ;  /* 0xfffffe20a12b7824 */ /* 0x000fe200078e0225 */
[----:B------:R-:W-:Y:S01]  /*26a0*/  SHF.R.U32.HI R171, RZ, 0x1f, R18 ;  /* 0x0000001fffab7819 */ /* 0x000fe20000011612 */
[----:B------:R-:W-:Y:S01]  /*26b0*/  IMAD R29, R38, 0x1c, R31 ;  /* 0x0000001c261d7824 */ /* 0x000fe200078e021f */
[----:B------:R-:W-:Y:S01]  /*26c0*/  SHF.R.S32.HI R35, RZ, 0x2, R68 ;  /* 0x00000002ff237819 */ /* 0x000fe20000011444 */
[----:B------:R-:W-:Y:S01]  /*26d0*/  IMAD R37, R112, 0x310, R25 ;  /* 0x0000031070257824 */ /* 0x000fe200078e0219 */
[----:B------:R-:W-:Y:S01]  /*26e0*/  SHF.R.U32.HI R175, RZ, 0x1f, R126 ;  /* 0x0000001fffaf7819 */ /* 0x000fe2000001167e */
[----:B------:R-:W-:Y:S01]  /*26f0*/  IMAD R191, R191, -0x78, R19 ;  /* 0xffffff88bfbf7824 */ /* 0x000fe200078e0213 */
[----:B------:R-:W-:Y:S01]  /*2700*/  LEA.HI.SX32 R124, R124, R119, 0x18 ;  /* 0x000000777c7c7211 */ /* 0x000fe200078fc2ff */
[----:B------:R-:W-:Y:S01]  /*2710*/  IMAD R70, R173, -0x78, R45 ;  /* 0xffffff88ad467824 */ /* 0x000fe200078e022d */
[----:B------:R-:W-:Y:S01]  /*2720*/  ISETP.GT.OR P2, PT, R105, 0x1cf, !P0 ;  /* 0x000001cf6900780c */ /* 0x000fe20004744670 */
[----:B------:R-:W-:Y:S01]  /*2730*/  IMAD R45, R114, 0x310, R10 ;  /* 0x00000310722d7824 */ /* 0x000fe200078e020a */
[----:B------:R-:W-:Y:S01]  /*2740*/  ISETP.GT.OR P5, PT, R103, 0x1cf, !P0 ;  /* 0x000001cf6700780c */ /* 0x000fe200047a4670 */
[----:B------:R-:W-:Y:S01]  /*2750*/  IMAD R51, R124, 0x310, R12 ;  /* 0x000003107c337824 */ /* 0x000fe200078e020c */
[----:B------:R-:W-:Y:S01]  /*2760*/  ISETP.GT.OR P4, PT, R101, 0x1cf, !P0 ;  /* 0x000001cf6500780c */ /* 0x000fe20004784670 */
[----:B------:R-:W-:Y:S01]  /*2770*/  IMAD R12, R150, 0x480, R89 ;  /* 0x00000480960c7824 */ /* 0x000fe200078e0259 */
[----:B------:R-:W-:Y:S01]  /*2780*/  SHF.R.S32.HI R36, RZ, 0x2, R34 ;  /* 0x00000002ff247819 */ /* 0x000fe20000011422 */
[----:B------:R-:W-:Y:S01]  /*2790*/  IMAD R34, R35, 0x1c, R128 ;  /* 0x0000001c23227824 */ /* 0x000fe200078e0280 */
[----:B------:R-:W-:Y:S01]  /*27a0*/  ISETP.GT.U32.OR P0, PT, R149, 0x1c, !P0 ;  /* 0x0000001c9500780c */ /* 0x000fe20004704470 */
[----:B------:R-:W-:Y:S01]  /*27b0*/  IMAD R31, R33, 0x1c, R122 ;  /* 0x0000001c211f7824 */ /* 0x000fe200078e027a */
[----:B------:R-:W-:Y:S01]  /*27c0*/  SHF.R.S32.HI R38, RZ, 0x2, R69 ;  /* 0x00000002ff267819 */ /* 0x000fe20000011445 */
[----:B------:R-:W-:Y:S01]  /*27d0*/  IMAD R35, R36, 0x1c, R37 ;  /* 0x0000001c24237824 */ /* 0x000fe200078e0225 */
[----:B------:R-:W-:Y:S01]  /*27e0*/  SHF.R.S32.HI R49, RZ, 0x2, R49 ;  /* 0x00000002ff317819 */ /* 0x000fe20000011431 */
[----:B------:R-:W-:Y:S01]  /*27f0*/  IMAD R7, R96, 0x310, R7 ;  /* 0x0000031060077824 */ /* 0x000fe200078e0207 */
[----:B------:R-:W-:Y:S01]  /*2800*/  LEA.HI.SX32 R135, R135, R138, 0x18 ;  /* 0x0000008a87877211 */ /* 0x000fe200078fc2ff */
[----:B------:R-:W-:Y:S01]  /*2810*/  IMAD R37, R38, 0x1c, R113 ;  /* 0x0000001c26257824 */ /* 0x000fe200078e0271 */
[----:B------:R-:W-:Y:S01]  /*2820*/  LEA.HI.SX32 R195, R18, R171, 0x1a ;  /* 0x000000ab12c37211 */ /* 0x000fe200078fd2ff */
[----:B------:R-:W-:Y:S01]  /*2830*/  IMAD R18, R61, 0x480, R146 ;  /* 0x000004803d127824 */ /* 0x000fe200078e0292 */
[----:B------:R-:W-:Y:S01]  /*2840*/  ISETP.GT.AND P6, PT, R11, 0x1cf, PT ;  /* 0x000001cf0b00780c */ /* 0x000fe20003fc4270 */
[----:B------:R-:W-:Y:S01]  /*2850*/  IMAD R36, R49, 0x1c, R82 ;  /* 0x0000001c31247824 */ /* 0x000fe200078e0252 */
[----:B------:R-:W-:Y:S01]  /*2860*/  LEA.HI.SX32 R126, R126, R175, 0x18 ;  /* 0x000000af7e7e7211 */ /* 0x000fe200078fc2ff */
[----:B------:R-:W-:Y:S01]  /*2870*/  IMAD R30, R135, 0x310, R10 ;  /* 0x00000310871e7824 */ /* 0x000fe200078e020a */
[----:B------:R-:W-:Y:S01]  /*2880*/  SHF.R.U32.HI R171, RZ, 0x1f, R20 ;  /* 0x0000001fffab7819 */ /* 0x000fe20000011614 */
[----:B------:R-:W-:Y:S01]  /*2890*/  IMAD R11, R78, 0x480, R145 ;  /* 0x000004804e0b7824 */ /* 0x000fe200078e0291 */
[----:B------:R-:W-:Y:S01]  /*28a0*/  P2R R61, PR, RZ, 0x1 ;  /* 0x00000001ff3d7803 */ /* 0x000fe20000000000 */
[----:B------:R-:W-:Y:S01]  /*28b0*/  IMAD R126, R126, 0x310, R25 ;  /* 0x000003107e7e7824 */ /* 0x000fe200078e0219 */
[----:B------:R-:W-:Y:S01]  /*28c0*/  ISETP.GT.U32.OR P0, PT, R149, 0x1c, P5 ;  /* 0x0000001c9500780c */ /* 0x000fe20002f04470 */
[----:B------:R-:W-:Y:S01]  /*28d0*/  IMAD R195, R195, -0x78, R21 ;  /* 0xffffff88c3c37824 */ /* 0x000fe200078e0215 */
[----:B------:R-:W-:Y:S01]  /*28e0*/  ISETP.GT.AND P3, PT, R109, 0x1cf, PT ;  /* 0x000001cf6d00780c */ /* 0x000fe20003f64270 */
[--C-:B------:R-:W-:Y:S01]  /*28f0*/  IMAD R27, R104, 0x310, R10.reuse ;  /* 0x00000310681b7824 */ /* 0x100fe200078e020a */
[----:B------:R-:W-:Y:S01]  /*2900*/  ISETP.LT.OR P6, PT, R24, 0x4, P6 ;  /* 0x000000041800780c */ /* 0x000fe200037c1670 */
[----:B------:R-:W-:Y:S01]  /*2910*/  IMAD R134, R134, 0x310, R10 ;  /* 0x0000031086867824 */ /* 0x000fe200078e020a */
[----:B------:R-:W-:Y:S01]  /*2920*/  SHF.R.S32.HI R89, RZ, 0x2, R98 ;  /* 0x00000002ff597819 */ /* 0x000fe20000011462 */
[----:B------:R-:W-:Y:S01]  /*2930*/  IMAD R96, R193, 0x310, R10 ;  /* 0x00000310c1607824 */ /* 0x000fe200078e020a */
[----:B------:R-:W-:Y:S01]  /*2940*/  ISETP.GT.U32.OR P4, PT, R149, 0x1c, P4 ;  /* 0x0000001c9500780c */ /* 0x000fe20002784470 */
[----:B------:R-:W-:Y:S01]  /*2950*/  IMAD R136, R136, 0x310, R25 ;  /* 0x0000031088887824 */ /* 0x000fe200078e0219 */
[----:B------:R-:W-:Y:S01]  /*2960*/  SHF.R.S32.HI R38, RZ, 0x2, R52 ;  /* 0x00000002ff267819 */ /* 0x000fe20000011434 */
[----:B------:R-:W-:Y:S01]  /*2970*/  IMAD R89, R89, 0x1c, R30 ;  /* 0x0000001c59597824 */ /* 0x000fe200078e021e */
[----:B------:R-:W-:Y:S01]  /*2980*/  LEA.HI.SX32 R171, R20, R171, 0x1a ;  /* 0x000000ab14ab7211 */ /* 0x000fe200078fd2ff */
[----:B------:R-:W-:Y:S01]  /*2990*/  IMAD R20, R59, 0x480, R84 ;  /* 0x000004803b147824 */ /* 0x000fe200078e0254 */
[----:B------:R-:W-:Y:S01]  /*29a0*/  SHF.R.S32.HI R49, RZ, 0x2, R71 ;  /* 0x00000002ff317819 */ /* 0x000fe20000011447 */
[----:B------:R-:W-:Y:S01]  /*29b0*/  IMAD R38, R38, 0x1c, R41 ;  /* 0x0000001c26267824 */ /* 0x000fe200078e0229 */
[----:B------:R-:W-:Y:S01]  /*29c0*/  IADD3 R44, R97, R44, RZ ;  /* 0x0000002c612c7210 */ /* 0x000fe20007ffe0ff */
[----:B------:R-:W-:Y:S01]  /*29d0*/  IMAD R171, R171, -0x78, R23 ;  /* 0xffffff88abab7824 */ /* 0x000fe200078e0217 */
[----:B------:R-:W-:Y:S01]  /*29e0*/  P2R R59, PR, RZ, 0x1 ;  /* 0x00000001ff3b7803 */ /* 0x000fe20000000000 */
[----:B------:R-:W-:Y:S01]  /*29f0*/  IMAD R41, R49, 0x1c, R126 ;  /* 0x0000001c31297824 */ /* 0x000fe200078e027e */
[----:B------:R-:W-:Y:S01]  /*2a00*/  P2R R65, PR, RZ, 0x40 ;  /* 0x00000040ff417803 */ /* 0x000fe20000000000 */
[--C-:B------:R-:W-:Y:S01]  /*2a10*/  IMAD R108, R108, 0x310, R25.reuse ;  /* 0x000003106c6c7824 */ /* 0x100fe200078e0219 */
[----:B------:R-:W-:Y:S01]  /*2a20*/  ISETP.GT.U32.OR P2, PT, R149, 0x1c, P2 ;  /* 0x0000001c9500780c */ /* 0x000fe20001744470 */
[----:B------:R-:W-:Y:S01]  /*2a30*/  IMAD R100, R123, 0x310, R25 ;  /* 0x000003107b647824 */ /* 0x000fe200078e0219 */
[----:B------:R-:W-:Y:S01]  /*2a40*/  ISETP.LT.OR P0, PT, R151, 0x1, P3 ;  /* 0x000000019700780c */ /* 0x000fe20001f01670 */
[----:B------:R-:W-:Y:S01]  /*2a50*/  IMAD R10, R91, 0x480, R144 ;  /* 0x000004805b0a7824 */ /* 0x000fe200078e0290 */
[----:B------:R-:W-:Y:S01]  /*2a60*/  P2R R78, PR, RZ, 0x10 ;  /* 0x00000010ff4e7803 */ /* 0x000fe20000000000 */
[----:B------:R-:W-:Y:S01]  /*2a70*/  IMAD R14, R80, 0x480, R139 ;  /* 0x00000480500e7824 */ /* 0x000fe200078e028b */
[----:B------:R-:W-:Y:S01]  /*2a80*/  ISETP.GT.OR P3, PT, R46, 0x1cf, !P1 ;  /* 0x000001cf2e00780c */ /* 0x000fe20004f64670 */
[----:B------:R-:W-:Y:S01]  /*2a90*/  IMAD R16, R154, 0x480, R141 ;  /* 0x000004809a107824 */ /* 0x000fe200078e028d */
[----:B------:R-:W-:Y:S01]  /*2aa0*/  ISETP.GT.OR P4, PT, R43, 0x1cf, !P1 ;  /* 0x000001cf2b00780c */ /* 0x000fe20004f84670 */
[----:B------:R-:W-:Y:S01]  /*2ab0*/  IMAD R21, R151, 0x1c, R22 ;  /* 0x0000001c97157824 */ /* 0x000fe200078e0216 */
[----:B------:R-:W-:Y:S01]  /*2ac0*/  ISETP.GT.OR P5, PT, R47, 0x1cf, !P1 ;  /* 0x000001cf2f00780c */ /* 0x000fe20004fa4670 */
[----:B------:R-:W-:Y:S01]  /*2ad0*/  HFMA2.MMA R135, -RZ, RZ, 0, 0 ;  /* 0x00000000ff877435 */ /* 0x000fe200000001ff */
[----:B------:R-:W-:Y:S01]  /*2ae0*/  ISETP.GT.OR P6, PT, R189, 0x1cf, !P1 ;  /* 0x000001cfbd00780c */ /* 0x000fe20004fc4670 */
[----:B------:R-:W-:Y:S01]  /*2af0*/  HFMA2.MMA R141, -RZ, RZ, 0, 0 ;  /* 0x00000000ff8d7435 */ /* 0x000fe200000001ff */
[----:B------:R-:W-:Y:S01]  /*2b00*/  SHF.R.S32.HI R30, RZ, 0x2, R53 ;  /* 0x00000002ff1e7819 */ /* 0x000fe20000011435 */
[----:B------:R-:W-:Y:S01]  /*2b10*/  HFMA2.MMA R139, -RZ, RZ, 0, 0 ;  /* 0x00000000ff8b7435 */ /* 0x000fe200000001ff */
[----:B------:R-:W-:Y:S01]  /*2b20*/  ISETP.GT.U32.OR P1, PT, R44, 0x1c, !P1 ;  /* 0x0000001c2c00780c */ /* 0x000fe20004f24470 */
[----:B------:R-:W-:Y:S01]  /*2b30*/  HFMA2.MMA R104, -RZ, RZ, 0, 0 ;  /* 0x00000000ff687435 */ /* 0x000fe200000001ff */
[----:B------:R-:W-:Y:S01]  /*2b40*/  SHF.R.U32.HI R49, RZ, 0x1f, R48 ;  /* 0x0000001fff317819 */ /* 0x000fe20000011630 */
[----:B------:R-:W-:Y:S01]  /*2b50*/  IMAD R30, R30, 0x1c, R117 ;  /* 0x0000001c1e1e7824 */ /* 0x000fe200078e0275 */
[C---:B------:R-:W-:Y:S01]  /*2b60*/  ISETP.LT.OR P2, PT, R147.reuse, 0x1, P2 ;  /* 0x000000019300780c */ /* 0x040fe20001741670 */
[----:B------:R-:W-:Y:S01]  /*2b70*/  IMAD R13, R152, 0x480, R131 ;  /* 0x00000480980d7824 */ /* 0x000fe200078e0283 */
[----:B------:R-:W-:Y:S01]  /*2b80*/  P2R R63, PR, RZ, 0x2 ;  /* 0x00000002ff3f7803 */ /* 0x000fe20000000000 */
[----:B------:R-:W-:Y:S01]  /*2b90*/  IMAD R19, R156, 0x480, R143 ;  /* 0x000004809c137824 */ /* 0x000fe200078e028f */
[----:B------:R-:W-:Y:S01]  /*2ba0*/  SHF.R.U32.HI R119, RZ, 0x1f, R148 ;  /* 0x0000001fff777819 */ /* 0x000fe20000011694 */
[----:B------:R-:W-:Y:S01]  /*2bb0*/  CS2R R128, SRZ ;  /* 0x0000000000807805 */ /* 0x000fe2000001ff00 */
[----:B------:R-:W-:Y:S01]  /*2bc0*/  ISETP.GT.U32.OR P1, PT, R44, 0x1c, P4 ;  /* 0x0000001c2c00780c */ /* 0x000fe20002724470 */
[----:B------:R-:W-:Y:S01]  /*2bd0*/  CS2R R132, SRZ ;  /* 0x0000000000847805 */ /* 0x000fe2000001ff00 */
[----:B------:R-:W-:Y:S01]  /*2be0*/  LEA.HI.SX32 R48, R48, R49, 0x1e ;  /* 0x0000003130307211 */ /* 0x000fe200078ff2ff */
[----:B------:R-:W-:Y:S01]  /*2bf0*/  IMAD R49, R147, 0x1c, R58 ;  /* 0x0000001c93317824 */ /* 0x000fe200078e023a */
[----:B------:R-:W-:-:S02]  /*2c00*/  P2R R117, PR, RZ, 0x4 ;  /* 0x00000004ff757803 */ /* 0x000fc40000000000 */
[----:B------:R-:W-:Y:S02]  /*2c10*/  IADD3 R58, -R88, RZ, RZ ;  /* 0x000000ff583a7210 */ /* 0x000fe40007ffe1ff */
[----:B------:R-:W-:Y:S02]  /*2c20*/  ISETP.GT.AND P2, PT, R52, 0x3, PT ;  /* 0x000000033400780c */ /* 0x000fe40003f44270 */
[----:B------:R-:W-:Y:S02]  /*2c30*/  ISETP.NE.AND P4, PT, R78, RZ, PT ;  /* 0x000000ff4e00720c */ /* 0x000fe40003f85270 */
[----:B------:R-:W-:Y:S02]  /*2c40*/  LEA.HI.SX32 R119, R148, R119, 0x1c ;  /* 0x0000007794777211 */ /* 0x000fe400078fe2ff */
[----:B------:R-:W-:Y:S02]  /*2c50*/  P2R R78, PR, RZ, 0x2 ;  /* 0x00000002ff4e7803 */ /* 0x000fe40000000000 */
[----:B------:R-:W-:Y:S01]  /*2c60*/  ISETP.GT.U32.OR P1, PT, R44, 0x1c, P6 ;  /* 0x0000001c2c00780c */ /* 0x000fe20003724470 */
[----:B------:R-:W-:Y:S01]  /*2c70*/  IMAD R119, R119, -0x1e, R85 ;  /* 0xffffffe277777824 */ /* 0x000fe200078e0255 */
[----:B------:R-:W-:-:S02]  /*2c80*/  ISETP.NE.AND P6, PT, R97, R58, P2 ;  /* 0x0000003a6100720c */ /* 0x000fc400017c5270 */
[----:B------:R-:W-:Y:S01]  /*2c90*/  P2R R77, PR, RZ, 0x1 ;  /* 0x00000001ff4d7803 */ /* 0x000fe20000000000 */
[----:B------:R-:W-:Y:S01]  /*2ca0*/  IMAD R50, R119, 0x1c, R50 ;  /* 0x0000001c77327824 */ /* 0x000fe200078e0232 */
[----:B------:R-:W-:Y:S02]  /*2cb0*/  ISETP.GT.U32.OR P0, PT, R44, 0x1c, P3 ;  /* 0x0000001c2c00780c */ /* 0x000fe40001f04470 */
[----:B------:R-:W-:Y:S02]  /*2cc0*/  SHF.R.S32.HI R47, RZ, 0x2, R57 ;  /* 0x00000002ff2f7819 */ /* 0x000fe40000011439 */
[----:B------:R-:W-:Y:S02]  /*2cd0*/  ISETP.NE.AND P3, PT, R59, RZ, PT ;  /* 0x000000ff3b00720c */ /* 0x000fe40003f65270 */
[----:B------:R-:W-:Y:S01]  /*2ce0*/  P2R R57, PR, RZ, 0x40 ;  /* 0x00000040ff397803 */ /* 0x000fe20000000000 */
[----:B------:R-:W-:Y:S01]  /*2cf0*/  IMAD R47, R47, 0x1c, R100 ;  /* 0x0000001c2f2f7824 */ /* 0x000fe200078e0264 */
[----:B------:R-:W-:Y:S01]  /*2d00*/  ISETP.NE.AND P6, PT, R97, R58, PT ;  /* 0x0000003a6100720c */ /* 0x000fe20003fc5270 */
[----:B------:R-:W-:Y:S01]  /*2d10*/  HFMA2.MMA R100, -RZ, RZ, 0, 0 ;  /* 0x00000000ff647435 */ /* 0x000fe200000001ff */
[----:B------:R-:W-:-:S02]  /*2d20*/  P2R R59, PR, RZ, 0x2 ;  /* 0x00000002ff3b7803 */ /* 0x000fc40000000000 */
[----:B------:R-:W-:Y:S02]  /*2d30*/  ISETP.LT.OR P1, PT, R119, 0x1, P3 ;  /* 0x000000017700780c */ /* 0x000fe40001f21670 */
[----:B------:R-:W-:Y:S02]  /*2d40*/  IADD3 R88, R97, R88, RZ ;  /* 0x0000005861587210 */ /* 0x000fe40007ffe0ff */
[----:B------:R-:W-:Y:S02]  /*2d50*/  ISETP.GT.OR P3, PT, R62, 0x1cf, !P6 ;  /* 0x000001cf3e00780c */ /* 0x000fe40007764670 */
[----:B------:R-:W-:Y:S02]  /*2d60*/  IADD3 R52, -R92, RZ, RZ ;  /* 0x000000ff5c347210 */ /* 0x000fe40007ffe1ff */
[----:B------:R-:W-:Y:S02]  /*2d70*/  ISETP.GT.U32.OR P3, PT, R88, 0x1c, P3 ;  /* 0x0000001c5800780c */ /* 0x000fe40001f64470 */
[----:B------:R-:W-:-:S02]  /*2d80*/  SHF.R.S32.HI R43, RZ, 0x2, R75 ;  /* 0x00000002ff2b7819 */ /* 0x000fc4000001144b */
[----:B------:R-:W-:Y:S02]  /*2d90*/  P2R R112, PR, RZ, 0x2 ;  /* 0x00000002ff707803 */ /* 0x000fe40000000000 */
[----:B------:R-:W-:Y:S01]  /*2da0*/  ISETP.LT.OR P3, PT, R56, 0x4, P3 ;  /* 0x000000043800780c */ /* 0x000fe20001f61670 */
[----:B------:R-:W-:Y:S01]  /*2db0*/  IMAD R43, R43, 0x1c, R90 ;  /* 0x0000001c2b2b7824 */ /* 0x000fe200078e025a */
[C---:B------:R-:W-:Y:S02]  /*2dc0*/  ISETP.NE.AND P1, PT, R97.reuse, R52, PT ;  /* 0x000000346100720c */ /* 0x040fe40003f25270 */
[----:B------:R-:W-:Y:S02]  /*2dd0*/  P2R R119, PR, RZ, 0x8 ;  /* 0x00000008ff777803 */ /* 0x000fe40000000000 */
[----:B------:R-:W-:Y:S02]  /*2de0*/  IADD3 R90, R97, R92, RZ ;  /* 0x0000005c615a7210 */ /* 0x000fe40007ffe0ff */
[----:B------:R-:W-:Y:S01]  /*2df0*/  ISETP.GT.OR P3, PT, R86, 0x1cf, !P1 ;  /* 0x000001cf5600780c */ /* 0x000fe20004f64670 */
[----:B------:R-:W-:Y:S01]  /*2e00*/  HFMA2.MMA R86, -RZ, RZ, 0, 0 ;  /* 0x00000000ff567435 */ /* 0x000fe200000001ff */
[----:B------:R-:W-:-:S02]  /*2e10*/  ISETP.LT.OR P2, PT, R153, 0x1, P4 ;  /* 0x000000019900780c */ /* 0x000fc40002741670 */
[----:B------:R-:W-:Y:S02]  /*2e20*/  ISETP.GT.U32.OR P4, PT, R90, 0x1c, P3 ;  /* 0x0000001c5a00780c */ /* 0x000fe40001f84470 */
[----:B------:R-:W-:Y:S02]  /*2e30*/  P2R R76, PR, RZ, 0x1 ;  /* 0x00000001ff4c7803 */ /* 0x000fe40000000000 */
[----:B------:R-:W-:Y:S02]  /*2e40*/  ISETP.LT.OR P4, PT, R60, 0x4, P4 ;  /* 0x000000043c00780c */ /* 0x000fe40002781670 */
[----:B------:R-:W-:Y:S01]  /*2e50*/  ISETP.GT.OR P3, PT, R55, 0x1cf, !P1 ;  /* 0x000001cf3700780c */ /* 0x000fe20004f64670 */
[----:B------:R-:W-:Y:S01]  /*2e60*/  IMAD R55, R64, -0x7, R3 ;  /* 0xfffffff940377824 */ /* 0x000fe200078e0203 */
[----:B------:R-:W-:Y:S02]  /*2e70*/  ISETP.GT.U32.OR P0, PT, R44, 0x1c, P5 ;  /* 0x0000001c2c00780c */ /* 0x000fe40002f04470 */
[----:B------:R-:W-:-:S02]  /*2e80*/  P2R R118, PR, RZ, 0x10 ;  /* 0x00000010ff767803 */ /* 0x000fc40000000000 */
[----:B------:R-:W-:Y:S02]  /*2e90*/  ISETP.GT.U32.OR P5, PT, R90, 0x1c, P3 ;  /* 0x0000001c5a00780c */ /* 0x000fe40001fa4470 */
[----:B------:R-:W-:Y:S02]  /*2ea0*/  ISETP.NE.AND P4, PT, R76, RZ, PT ;  /* 0x000000ff4c00720c */ /* 0x000fe40003f85270 */
[----:B------:R-:W-:Y:S02]  /*2eb0*/  ISETP.GT.OR P3, PT, R67, 0x1cf, !P6 ;  /* 0x000001cf4300780c */ /* 0x000fe40007764670 */
[----:B------:R-:W-:Y:S02]  /*2ec0*/  ISETP.LT.OR P4, PT, R74, 0x4, P4 ;  /* 0x000000044a00780c */ /* 0x000fe40002781670 */
[----:B------:R-:W-:Y:S02]  /*2ed0*/  ISETP.GT.U32.OR P3, PT, R88, 0x1c, P3 ;  /* 0x0000001c5800780c */ /* 0x000fe40001f64470 */
[----:B------:R-:W-:-:S02]  /*2ee0*/  SHF.R.S32.HI R44, RZ, 0x2, R191 ;  /* 0x00000002ff2c7819 */ /* 0x000fc400000114bf */
[----:B------:R-:W-:Y:S02]  /*2ef0*/  P2R R116, PR, RZ, 0x10 ;  /* 0x00000010ff747803 */ /* 0x000fe40000000000 */
[----:B------:R-:W-:Y:S01]  /*2f00*/  ISETP.LT.OR P5, PT, R53, 0x4, P5 ;  /* 0x000000043500780c */ /* 0x000fe20002fa1670 */
[----:B------:R-:W-:Y:S01]  /*2f10*/  IMAD R44, R44, 0x1c, R115 ;  /* 0x0000001c2c2c7824 */ /* 0x000fe200078e0273 */
[----:B------:R-:W-:Y:S02]  /*2f20*/  ISETP.LT.OR P4, PT, R66, 0x4, P3 ;  /* 0x000000044200780c */ /* 0x000fe40001f81670 */
[----:B------:R-:W-:Y:S02]  /*2f30*/  ISETP.GT.OR P3, PT, R72, 0x1cf, !P1 ;  /* 0x000001cf4800780c */ /* 0x000fe40004f64670 */
[----:B------:R-:W-:Y:S02]  /*2f40*/  P2R R115, PR, RZ, 0x20 ;  /* 0x00000020ff737803 */ /* 0x000fe40000000000 */
[----:B------:R-:W-:-:S02]  /*2f50*/  ISETP.GT.U32.OR P5, PT, R90, 0x1c, P3 ;  /* 0x0000001c5a00780c */ /* 0x000fc40001fa4470 */
[----:B------:R-:W-:Y:S02]  /*2f60*/  ISETP.GT.OR P3, PT, R73, 0x1cf, !P6 ;  /* 0x000001cf4900780c */ /* 0x000fe40007764670 */
[----:B------:R-:W-:Y:S02]  /*2f70*/  P2R R114, PR, RZ, 0x10 ;  /* 0x00000010ff727803 */ /* 0x000fe40000000000 */
[----:B------:R-:W-:Y:S02]  /*2f80*/  ISETP.GT.U32.OR P4, PT, R88, 0x1c, P3 ;  /* 0x0000001c5800780c */ /* 0x000fe40001f84470 */
[----:B------:R-:W-:Y:S02]  /*2f90*/  ISETP.NE.AND P3, PT, R78, RZ, PT ;  /* 0x000000ff4e00720c */ /* 0x000fe40003f65270 */
[----:B------:R-:W-:Y:S02]  /*2fa0*/  SHF.R.S32.HI R33, RZ, 0x2, R42 ;  /* 0x00000002ff217819 */ /* 0x000fe4000001142a */
[----:B------:R-:W-:-:S02]  /*2fb0*/  ISETP.LT.OR P3, PT, R68, 0x4, P3 ;  /* 0x000000044400780c */ /* 0x000fc40001f61670 */
[----:B------:R-:W-:Y:S01]  /*2fc0*/  SHF.R.S32.HI R42, RZ, 0x2, R39 ;  /* 0x00000002ff2a7819 */ /* 0x000fe20000011427 */
[----:B------:R-:W-:Y:S01]  /*2fd0*/  IMAD R33, R33, 0x1c, R40 ;  /* 0x0000001c21217824 */ /* 0x000fe200078e0228 */
[----:B------:R-:W-:Y:S02]  /*2fe0*/  SHF.R.S32.HI R40, RZ, 0x2, R70 ;  /* 0x00000002ff287819 */ /* 0x000fe40000011446 */
[----:B------:R-:W-:Y:S02]  /*2ff0*/  P2R R113, PR, RZ, 0x8 ;  /* 0x00000008ff717803 */ /* 0x000fe40000000000 */
[----:B------:R-:W-:Y:S01]  /*3000*/  SHF.R.S32.HI R185, RZ, 0x2, R185 ;  /* 0x00000002ffb97819 */ /* 0x000fe200000114b9 */
[----:B------:R-:W-:Y:S01]  /*3010*/  IMAD R39, R40, 0x1c, R45 ;  /* 0x0000001c28277824 */ /* 0x000fe200078e022d */
[----:B------:R-:W-:Y:S01]  /*3020*/  ISETP.LT.OR P3, PT, R69, 0x4, P0 ;  /* 0x000000044500780c */ /* 0x000fe20000761670 */
[----:B------:R-:W-:Y:S01]  /*3030*/  IMAD R40, R42, 0x1c, R127 ;  /* 0x0000001c2a287824 */ /* 0x000fe200078e027f */
[----:B------:R-:W-:Y:S01]  /*3040*/  P2R R110, PR, RZ, 0x2 ;  /* 0x00000002ff6e7803 */ /* 0x000fe20000000000 */
[----:B------:R-:W-:Y:S01]  /*3050*/  IMAD R42, R185, 0x1c, R94 ;  /* 0x0000001cb92a7824 */ /* 0x000fe200078e025e */
[----:B------:R-:W-:Y:S01]  /*3060*/  ISETP.NE.AND P1, PT, R59, RZ, PT ;  /* 0x000000ff3b00720c */ /* 0x000fe20003f25270 */
[----:B------:R-:W-:Y:S01]  /*3070*/  CS2R R126, SRZ ;  /* 0x00000000007e7805 */ /* 0x000fe2000001ff00 */
[----:B------:R-:W-:-:S02]  /*3080*/  P2R R111, PR, RZ, 0x8 ;  /* 0x00000008ff6f7803 */ /* 0x000fc40000000000 */
[----:B------:R-:W-:Y:S02]  /*3090*/  ISETP.LT.OR P3, PT, R70, 0x4, P5 ;  /* 0x000000044600780c */ /* 0x000fe40002f61670 */
[----:B------:R-:W-:Y:S02]  /*30a0*/  P2R R94, PR, RZ, 0x40 ;  /* 0x00000040ff5e7803 */ /* 0x000fe40000000000 */
[----:B------:R-:W-:Y:S02]  /*30b0*/  ISETP.LT.OR P5, PT, R75, 0x4, P1 ;  /* 0x000000044b00780c */ /* 0x000fe40000fa1670 */
[----:B------:R-:W-:Y:S02]  /*30c0*/  ISETP.NE.AND P6, PT, R57, RZ, PT ;  /* 0x000000ff3900720c */ /* 0x000fe40003fc5270 */
[----:B------:R-:W-:Y:S02]  /*30d0*/  ISETP.NE.AND P0, PT, R61, RZ, PT ;  /* 0x000000ff3d00720c */ /* 0x000fe40003f05270 */
[----:B------:R-:W-:-:S02]  /*30e0*/  ISETP.NE.AND P1, PT, R77, RZ, PT ;  /* 0x000000ff4d00720c */ /* 0x000fc40003f25270 */
[----:B------:R-:W-:Y:S02]  /*30f0*/  SHF.R.U32.HI R175, RZ, 0x1f, R120 ;  /* 0x0000001fffaf7819 */ /* 0x000fe40000011678 */
[----:B------:R-:W-:Y:S02]  /*3100*/  ISETP.LT.U32.AND P6, PT, R88, 0x1d, P6 ;  /* 0x0000001d5800780c */ /* 0x000fe400037c1070 */
[----:B------:R-:W-:Y:S02]  /*3110*/  PLOP3.LUT P1, PT, P1, P0, PT, 0xa8, 0x0 ;  /* 0x000000000000781c */ /* 0x000fe40000f21570 */
[----:B------:R-:W-:Y:S02]  /*3120*/  LEA.HI.SX32 R175, R120, R175, 0x18 ;  /* 0x000000af78af7211 */ /* 0x000fe400078fc2ff */
[----:B------:R-:W-:Y:S02]  /*3130*/  SHF.R.S32.HI R24, RZ, 0x2, R60 ;  /* 0x00000002ff187819 */ /* 0x000fe4000001143c */
[----:B------:R-:W-:Y:S01]  /*3140*/  P2R R122, PR, RZ, 0x40 ;  /* 0x00000040ff7a7803 */ /* 0x000fe20000000000 */
[----:B------:R-:W-:Y:S01]  /*3150*/  IMAD R6, R175, 0x310, R6 ;  /* 0x00000310af067824 */ /* 0x000fe200078e0206 */
[----:B------:R-:W-:Y:S01]  /*3160*/  P2R R120, PR, RZ, 0x2 ;  /* 0x00000002ff787803 */ /* 0x000fe20000000000 */
[----:B------:R-:W-:Y:S01]  /*3170*/  IMAD R24, R24, 0x1c, R27 ;  /* 0x0000001c18187824 */ /* 0x000fe200078e021b */
[----:B------:R-:W-:-:S02]  /*3180*/  SHF.R.S32.HI R23, RZ, 0x2, R56 ;  /* 0x00000002ff177819 */ /* 0x000fc40000011438 */
[----:B------:R-:W-:Y:S02]  /*3190*/  SHF.R.S32.HI R87, RZ, 0x2, R87 ;  /* 0x00000002ff577819 */ /* 0x000fe40000011457 */
[----:B------:R-:W-:Y:S01]  /*31a0*/  ISETP.NE.AND P6, PT, R65, RZ, PT ;  /* 0x000000ff4100720c */ /* 0x000fe20003fc5270 */
[----:B------:R-:W-:Y:S01]  /*31b0*/  IMAD R23, R23, 0x1c, R108 ;  /* 0x0000001c17177824 */ /* 0x000fe200078e026c */
[----:B------:R-:W-:Y:S01]  /*31c0*/  ISETP.NE.AND P1, PT, R63, RZ, PT ;  /* 0x000000ff3f00720c */ /* 0x000fe20003f25270 */
[----:B------:R-:W-:Y:S01]  /*31d0*/  IMAD R27, R87, 0x1c, R134 ;  /* 0x0000001c571b7824 */ /* 0x000fe200078e0286 */
[----:B------:R-:W-:Y:S01]  /*31e0*/  SHF.R.S32.HI R99, RZ, 0x2, R99 ;  /* 0x00000002ff637819 */ /* 0x000fe20000011463 */
[----:B------:R-:W-:Y:S01]  /*31f0*/  HFMA2.MMA R134, -RZ, RZ, 0, 0 ;  /* 0x00000000ff867435 */ /* 0x000fe200000001ff */
[----:B------:R-:W-:Y:S01]  /*3200*/  SHF.R.S32.HI R25, RZ, 0x2, R83 ;  /* 0x00000002ff197819 */ /* 0x000fe20000011453 */
[----:B------:R-:W-:Y:S01]  /*3210*/  HFMA2.MMA R108, -RZ, RZ, 0, 0 ;  /* 0x00000000ff6c7435 */ /* 0x000fe200000001ff */
[----:B------:R-:W-:Y:S01]  /*3220*/  SHF.R.S32.HI R45, RZ, 0x2, R195 ;  /* 0x00000002ff2d7819 */ /* 0x000fe200000114c3 */
[----:B------:R-:W-:Y:S01]  /*3230*/  IMAD R22, R99, 0x1c, R130 ;  /* 0x0000001c63167824 */ /* 0x000fe200078e0282 */
[----:B------:R-:W-:Y:S01]  /*3240*/  SHF.R.S32.HI R46, RZ, 0x2, R171 ;  /* 0x00000002ff2e7819 */ /* 0x000fe200000114ab */
[----:B------:R-:W-:Y:S01]  /*3250*/  IMAD R25, R25, 0x1c, R102 ;  /* 0x0000001c19197824 */ /* 0x000fe200078e0266 */
[----:B------:R-:W-:Y:S01]  /*3260*/  SHF.R.S32.HI R91, RZ, 0x2, R106 ;  /* 0x00000002ff5b7819 */ /* 0x000fe2000001146a */
[----:B------:R-:W-:Y:S01]  /*3270*/  IMAD R45, R45, 0x1c, R96 ;  /* 0x0000001c2d2d7824 */ /* 0x000fe200078e0260 */
[----:B------:R-:W-:Y:S01]  /*3280*/  PLOP3.LUT P6, PT, P6, P1, PT, 0xa8, 0x0 ;  /* 0x000000000000781c */ /* 0x000fe200037c3570 */
[----:B------:R-:W-:Y:S01]  /*3290*/  IMAD R46, R46, 0x1c, R51 ;  /* 0x0000001c2e2e7824 */ /* 0x000fe200078e0233 */
[----:B------:R-:W-:Y:S01]  /*32a0*/  ISETP.LT.OR P4, PT, R71, 0x4, P4 ;  /* 0x000000044700780c */ /* 0x000fe20002781670 */
[----:B------:R-:W-:Y:S01]  /*32b0*/  IMAD R91, R91, 0x1c, R136 ;  /* 0x0000001c5b5b7824 */ /* 0x000fe200078e0288 */
[----:B------:R-:W-:Y:S01]  /*32c0*/  MOV R87, RZ ;  /* 0x000000ff00577202 */ /* 0x000fe20000000f00 */
[----:B------:R-:W-:Y:S01]  /*32d0*/  IMAD R51, R153, 0x1c, R54 ;  /* 0x0000001c99337824 */ /* 0x000fe200078e0236 */
[----:B------:R-:W-:Y:S01]  /*32e0*/  CS2R R96, SRZ ;  /* 0x0000000000607805 */ /* 0x000fe2000001ff00 */
[----:B------:R-:W-:Y:S01]  /*32f0*/  MOV R101, RZ ;  /* 0x000000ff00657202 */ /* 0x000fe20000000f00 */
[----:B------:R-:W-:Y:S01]  /*3300*/  CS2R R98, SRZ ;  /* 0x0000000000627805 */ /* 0x000fe2000001ff00 */
[----:B------:R-:W-:Y:S01]  /*3310*/  MOV R143, RZ ;  /* 0x000000ff008f7202 */ /* 0x000fe20000000f00 */
[----:B------:R-:W-:Y:S01]  /*3320*/  CS2R R106, SRZ ;  /* 0x00000000006a7805 */ /* 0x000fe2000001ff00 */
[----:B------:R-:W-:Y:S01]  /*3330*/  CS2R R130, SRZ ;  /* 0x0000000000827805 */ /* 0x000fe2000001ff00 */
[----:B------:R-:W-:Y:S01]  /*3340*/  MOV R125, RZ ;  /* 0x000000ff007d7202 */ /* 0x000fe20000000f00 */
[----:B------:R-:W-:Y:S01]  /*3350*/  CS2R R102, SRZ ;  /* 0x0000000000667805 */ /* 0x000fe2000001ff00 */
[----:B------:R-:W-:-:S02]  /*3360*/  MOV R109, RZ ;  /* 0x000000ff006d7202 */ /* 0x000fc40000000f00 */
[----:B------:R-:W-:Y:S02]  /*3370*/  MOV R105, RZ ;  /* 0x000000ff00697202 */ /* 0x000fe40000000f00 */
[----:B------:R-:W-:Y:S02]  /*3380*/  MOV R145, RZ ;  /* 0x000000ff00917202 */ /* 0x000fe40000000f00 */
[----:B------:R-:W-:Y:S02]  /*3390*/  P2R R121, PR, RZ, 0x40 ;  /* 0x00000040ff797803 */ /* 0x000fe40000000000 */
[----:B------:R-:W-:Y:S02]  /*33a0*/  MOV R137, RZ ;  /* 0x000000ff00897202 */ /* 0x000fe40000000f00 */
[----:B------:R-:W-:Y:S02]  /*33b0*/  MOV R52, RZ ;  /* 0x000000ff00347202 */ /* 0x000fe40000000f00 */
[----:B------:R-:W-:-:S02]  /*33c0*/  SHF.L.U32 R55, R55, 0x1, RZ ;  /* 0x0000000137377819 */ /* 0x000fc400000006ff */
.L_x_7:
[----:B------:R-:W-:Y:S02]  /*33d0*/  ISETP.NE.AND P6, PT, R94, RZ, PT ;  /* 0x000000ff5e00720c */ /* 0x000fe40003fc5270 */
[----:B------:R-:W-:-:S02]  /*33e0*/  MOV R66, RZ ;  /* 0x000000ff00427202 */ /* 0x000fc40000000f00 */
[----:B------:R-:W-:Y:S02]  /*33f0*/  MOV R72, RZ ;  /* 0x000000ff00487202 */ /* 0x000fe40000000f00 */
[----:B------:R-:W-:Y:S02]  /*3400*/  MOV R70, RZ ;  /* 0x000000ff00467202 */ /* 0x000fe40000000f00 */
[----:B------:R-:W-:Y:S02]  /*3410*/  MOV R68, RZ ;  /* 0x000000ff00447202 */ /* 0x000fe40000000f00 */
[----:B------:R-:W-:Y:S02]  /*3420*/  MOV R54, RZ ;  /* 0x000000ff00367202 */ /* 0x000fe40000000f00 */
[----:B------:R-:W-:Y:S02]  /*3430*/  P2R R79, PR, RZ, 0x8 ;  /* 0x00000008ff4f7803 */ /* 0x000fe40000000000 */
[----:B------:R-:W-:-:S02]  /*3440*/  MOV R74, RZ ;  /* 0x000000ff004a7202 */ /* 0x000fc40000000f00 */
[----:B------:R-:W-:Y:S02]  /*3450*/  P2R R71, PR, RZ, 0x4 ;  /* 0x00000004ff477803 */ /* 0x000fe40000000000 */
[----:B------:R-:W-:Y:S02]  /*3460*/  MOV R78, RZ ;  /* 0x000000ff004e7202 */ /* 0x000fe40000000f00 */
[----:B------:R-:W-:Y:S02]  /*3470*/  P2R R73, PR, RZ, 0x10 ;  /* 0x00000010ff497803 */ /* 0x000fe40000000000 */
[----:B------:R-:W-:Y:S02]  /*3480*/  MOV R136, RZ ;  /* 0x000000ff00887202 */ /* 0x000fe40000000f00 */
[----:B------:R-:W-:Y:S02]  /*3490*/  P2R R75, PR, RZ, 0x20 ;  /* 0x00000020ff4b7803 */ /* 0x000fe40000000000 */
[----:B------:R-:W-:-:S02]  /*34a0*/  MOV R124, RZ ;  /* 0x000000ff007c7202 */ /* 0x000fc40000000f00 */
[----:B------:R-:W-:Y:S01]  /*34b0*/  MOV R84, RZ ;  /* 0x000000ff00547202 */ /* 0x000fe20000000f00 */
[----:B------:R-:W-:Y:S01]  /*34c0*/  @!P1 IMAD R69, R52, 0x3100, R22 ;  /* 0x0000310034459824 */ /* 0x000fe200078e0216 */
[----:B------:R-:W-:Y:S01]  /*34d0*/  ISETP.GT.U32.OR P6, PT, R88, 0x1c, !P6 ;  /* 0x0000001c5800780c */ /* 0x000fe200077c4470 */
[----:B------:R-:W-:Y:S06]  /*34e0*/  BAR.SYNC 0x0 ;  /* 0x0000000000007b1d */ /* 0x000fec0000000000 */
[----:B------:R-:W-:-:S06]  /*34f0*/  ISETP.NE.AND P3, PT, R110, RZ, PT ;  /* 0x000000ff6e00720c */ /* 0x000fcc0003f65270 */
[----:B------:R-:W-:Y:S01]  /*3500*/  @!P6 MOV R57, 0x4 ;  /* 0x000000040039e802 */ /* 0x000fe20000000f00 */
[C---:B------:R-:W-:Y:S01]  /*3510*/  @!P6 IMAD R56, R52.reuse, 0x3100, R91 ;  /* 0x000031003438e824 */ /* 0x040fe200078e025b */
[----:B------:R-:W-:Y:S01]  /*3520*/  @!P6 MOV R59, 0x4 ;  /* 0x00000004003be802 */ /* 0x000fe20000000f00 */
[C---:B------:R-:W-:Y:S01]  /*3530*/  @!P6 IMAD R58, R52.reuse, 0x3100, R26 ;  /* 0x00003100343ae824 */ /* 0x040fe200078e021a */
[----:B------:R-:W-:Y:S01]  /*3540*/  @!P6 MOV R61, 0x4 ;  /* 0x00000004003de802 */ /* 0x000fe20000000f00 */
[C---:B------:R-:W-:Y:S01]  /*3550*/  @!P6 IMAD R60, R52.reuse, 0x3100, R29 ;  /* 0x00003100343ce824 */ /* 0x040fe200078e021d */
[----:B------:R-:W-:Y:S01]  /*3560*/  @!P6 MOV R65, 0x4 ;  /* 0x000000040041e802 */ /* 0x000fe20000000f00 */
[C---:B------:R-:W-:Y:S01]  /*3570*/  @!P6 IMAD R64, R52.reuse, 0x3100, R35 ;  /* 0x000031003440e824 */ /* 0x040fe200078e0223 */
[----:B------:R-:W-:Y:S01]  /*3580*/  @!P6 MOV R77, 0x4 ;  /* 0x00000004004de802 */ /* 0x000fe20000000f00 */
[----:B------:R-:W-:Y:S02]  /*3590*/  @!P6 IMAD R76, R52, 0x3100, R44 ;  /* 0x00003100344ce824 */ /* 0x000fe400078e022c */
[----:B------:R-:W-:-:S04]  /*35a0*/  @!P6 IMAD.WIDE R56, R56, R57, c[0x0][0x160] ;  /* 0x000058003838e625 */ /* 0x000fc800078e0239 */
[----:B------:R-:W-:Y:S01]  /*35b0*/  @!P6 IMAD.WIDE R58, R58, R59, c[0x0][0x160] ;  /* 0x000058003a3ae625 */ /* 0x000fe200078e023b */
[----:B------:R0:W2:Y:S03]  /*35c0*/  @!P6 LDG.E.CONSTANT R66, [R56.64] ;  /* 0x000000043842e981 */ /* 0x0000a6000c1e9900 */
[----:B------:R-:W-:Y:S01]  /*35d0*/  @!P6 IMAD.WIDE R60, R60, R61, c[0x0][0x160] ;  /* 0x000058003c3ce625 */ /* 0x000fe200078e023d */
[----:B------:R1:W3:Y:S03]  /*35e0*/  @!P6 LDG.E.CONSTANT R72, [R58.64] ;  /* 0x000000043a48e981 */ /* 0x0002e6000c1e9900 */
[----:B------:R-:W-:Y:S01]  /*35f0*/  @!P6 IMAD.WIDE R64, R64, R65, c[0x0][0x160] ;  /* 0x000058004040e625 */ /* 0x000fe200078e0241 */
[----:B------:R4:W5:Y:S03]  /*3600*/  @!P6 LDG.E.CONSTANT R70, [R60.64] ;  /* 0x000000043c46e981 */ /* 0x000966000c1e9900 */
[----:B------:R-:W-:Y:S01]  /*3610*/  @!P6 IMAD.WIDE R76, R76, R77, c[0x0][0x160] ;  /* 0x000058004c4ce625 */ /* 0x000fe200078e024d */
[----:B------:R0:W2:Y:S04]  /*3620*/  @!P6 LDG.E.CONSTANT R68, [R64.64] ;  /* 0x000000044044e981 */ /* 0x0000a8000c1e9900 */
[----:B------:R0:W2:Y:S01]  /*3630*/  @!P6 LDG.E.CONSTANT R54, [R76.64] ;  /* 0x000000044c36e981 */ /* 0x0000a2000c1e9900 */
[----:B------:R-:W-:-:S04]  /*3640*/  ISETP.GT.OR P6, PT, R3, 0xbb, !P3 ;  /* 0x000000bb0300780c */ /* 0x000fc80005fc4670 */
[----:B------:R-:W-:-:S13]  /*3650*/  ISETP.GT.U32.OR P6, PT, R90, 0x1c, P6 ;  /* 0x0000001c5a00780c */ /* 0x000fda00037c4470 */
[----:B------:R-:W-:Y:S01]  /*3660*/  @!P6 MOV R63, 0x4 ;  /* 0x00000004003fe802 */ /* 0x000fe20000000f00 */
[----:B------:R-:W-:-:S04]  /*3670*/  @!P6 IMAD R62, R52, 0x3100, R33 ;  /* 0x00003100343ee824 */ /* 0x000fc800078e0221 */
[----:B------:R-:W-:-:S05]  /*3680*/  @!P6 IMAD.WIDE R62, R62, R63, c[0x0][0x160] ;  /* 0x000058003e3ee625 */ /* 0x000fca00078e023f */
[----:B------:R0:W3:Y:S01]  /*3690*/  @!P6 LDG.E.CONSTANT R74, [R62.64] ;  /* 0x000000043e4ae981 */ /* 0x0000e2000c1e9900 */
[----:B------:R-:W-:-:S13]  /*36a0*/  ISETP.LT.OR P6, PT, R3, 0x10, P0 ;  /* 0x000000100300780c */ /* 0x000fda00007c1670 */
[----:B0-----:R-:W-:-:S05]  /*36b0*/  @!P6 IADD3 R56, R4, -0x1d, RZ ;  /* 0xffffffe30438e810 */ /* 0x001fca0007ffe0ff */
[----:B------:R-:W-:Y:S01]  /*36c0*/  @!P6 IMAD R53, R95, 0xe, R56 ;  /* 0x0000000e5f35e824 */ /* 0x000fe200078e0238 */
[----:B------:R-:W-:-:S03]  /*36d0*/  @!P6 MOV R56, 0x4 ;  /* 0x000000040038e802 */ /* 0x000fc60000000f00 */
[----:B------:R-:W-:Y:S01]  /*36e0*/  @!P6 IMAD R53, R52, 0x3100, R53 ;  /* 0x000031003435e824 */ /* 0x000fe200078e0235 */
[----:B------:R-:W-:-:S03]  /*36f0*/  MOV R76, RZ ;  /* 0x000000ff004c7202 */ /* 0x000fc60000000f00 */
[----:B------:R-:W-:-:S05]  /*3700*/  @!P6 IMAD.WIDE R56, R53, R56, c[0x0][0x160] ;  /* 0x000058003538e625 */ /* 0x000fca00078e0238 */
[----:B------:R0:W5:Y:S01]  /*3710*/  @!P6 LDG.E.CONSTANT R76, [R56.64] ;  /* 0x00000004384ce981 */ /* 0x000162000c1e9900 */
[----:B------:R-:W-:Y:S02]  /*3720*/  ISETP.GT.U32.OR P6, PT, R90, 0x1c, !P3 ;  /* 0x0000001c5a00780c */ /* 0x000fe40005fc4470 */
[----:B------:R-:W-:-:S11]  /*3730*/  ISETP.NE.AND P2, PT, R121, RZ, PT ;  /* 0x000000ff7900720c */ /* 0x000fd60003f45270 */
[----:B------:R-:W-:Y:S01]  /*3740*/  @!P6 IMAD R53, R95, 0xe, R92 ;  /* 0x0000000e5f35e824 */ /* 0x000fe200078e025c */
[----:B----4-:R-:W-:Y:S01]  /*3750*/  @!P6 IADD3 R60, R3, 0xc4, RZ ;  /* 0x000000c4033ce810 */ /* 0x010fe20007ffe0ff */
[----:B-1----:R-:W-:Y:S01]  /*3760*/  @!P6 IMAD R58, R52, 0x3100, R89 ;  /* 0x00003100343ae824 */ /* 0x002fe200078e0259 */
[----:B------:R-:W-:Y:S02]  /*3770*/  @!P6 MOV R59, 0x4 ;  /* 0x00000004003be802 */ /* 0x000fe40000000f00 */
[----:B------:R-:W-:Y:S02]  /*3780*/  @!P6 IADD3 R53, R53, -0x1d, RZ ;  /* 0xffffffe33535e810 */ /* 0x000fe40007ffe0ff */
[----:B------:R-:W-:Y:S01]  /*3790*/  @!P6 SHF.R.S32.HI R60, RZ, 0x4, R60 ;  /* 0x00000004ff3ce819 */ /* 0x000fe2000001143c */
[----:B------:R-:W-:Y:S01]  /*37a0*/  @!P6 IMAD.WIDE R58, R58, R59, c[0x0][0x160] ;  /* 0x000058003a3ae625 */ /* 0x000fe200078e023b */
[----:B------:R-:W-:-:S03]  /*37b0*/  ISETP.NE.AND P4, PT, R119, RZ, PT ;  /* 0x000000ff7700720c */ /* 0x000fc60003f85270 */
[----:B------:R-:W-:Y:S01]  /*37c0*/  @!P6 IMAD R53, R60, 0x1c, R53 ;  /* 0x0000001c3c35e824 */ /* 0x000fe200078e0235 */
[----:B0-----:R-:W-:Y:S01]  /*37d0*/  @!P6 MOV R57, 0x4 ;  /* 0x000000040039e802 */ /* 0x001fe20000000f00 */
[C---:B------:R-:W-:Y:S01]  /*37e0*/  @!P6 IMAD R56, R52.reuse, 0x3100, R27 ;  /* 0x000031003438e824 */ /* 0x040fe200078e021b */
[----:B------:R-:W-:Y:S01]  /*37f0*/  @!P6 MOV R64, 0x4 ;  /* 0x000000040040e802 */ /* 0x000fe20000000f00 */
[----:B------:R0:W4:Y:S01]  /*3800*/  @!P6 LDG.E.CONSTANT R78, [R58.64] ;  /* 0x000000043a4ee981 */ /* 0x000122000c1e9900 */
[C---:B------:R-:W-:Y:S01]  /*3810*/  @!P6 IMAD R53, R52.reuse, 0x3100, R53 ;  /* 0x000031003435e824 */ /* 0x040fe200078e0235 */
[----:B------:R-:W-:Y:S01]  /*3820*/  @!P6 MOV R138, 0x4 ;  /* 0x00000004008ae802 */ /* 0x000fe20000000f00 */
[C---:B------:R-:W-:Y:S01]  /*3830*/  @!P6 IMAD R60, R52.reuse, 0x3100, R36 ;  /* 0x00003100343ce824 */ /* 0x040fe200078e0224 */
[----:B------:R-:W-:Y:S01]  /*3840*/  @!P2 MOV R144, 0x4 ;  /* 0x000000040090a802 */ /* 0x000fe20000000f00 */
[----:B------:R-:W-:Y:S02]  /*3850*/  @!P6 IMAD R61, R52, 0x3100, R42 ;  /* 0x00003100343de824 */ /* 0x000fe400078e022a */
[----:B------:R-:W-:Y:S01]  /*3860*/  @!P6 IMAD.WIDE R56, R56, R57, c[0x0][0x160] ;  /* 0x000058003838e625 */ /* 0x000fe200078e0239 */
[----:B0-----:R-:W-:-:S03]  /*3870*/  @!P6 MOV R59, 0x4 ;  /* 0x00000004003be802 */ /* 0x001fc60000000f00 */
[----:B------:R-:W-:Y:S01]  /*3880*/  @!P6 IMAD.WIDE R64, R53, R64, c[0x0][0x160] ;  /* 0x000058003540e625 */ /* 0x000fe200078e0240 */
[----:B------:R0:W4:Y:S03]  /*3890*/  @!P6 LDG.E.CONSTANT R136, [R56.64] ;  /* 0x000000043888e981 */ /* 0x000126000c1e9900 */
[----:B------:R-:W-:Y:S02]  /*38a0*/  @!P2 IMAD R53, R52, 0x3100, R93 ;  /* 0x000031003435a824 */ /* 0x000fe400078e025d */
[----:B------:R-:W-:Y:S01]  /*38b0*/  @!P6 IMAD.WIDE R58, R60, R59, c[0x0][0x160] ;  /* 0x000058003c3ae625 */ /* 0x000fe200078e023b */
[----:B------:R-:W-:-:S03]  /*38c0*/  @!P4 MOV R154, 0x4 ;  /* 0x00000004009ac802 */ /* 0x000fc60000000f00 */
[----:B------:R-:W-:Y:S01]  /*38d0*/  @!P6 IMAD.WIDE R60, R61, R138, c[0x0][0x160] ;  /* 0x000058003d3ce625 */ /* 0x000fe200078e028a */
[----:B------:R-:W-:Y:S01]  /*38e0*/  MOV R138, RZ ;  /* 0x000000ff008a7202 */ /* 0x000fe20000000f00 */
[----:B------:R1:W4:Y:S02]  /*38f0*/  @!P6 LDG.E.CONSTANT R124, [R58.64] ;  /* 0x000000043a7ce981 */ /* 0x000324000c1e9900 */
[----:B0-----:R-:W-:Y:S01]  /*3900*/  @!P2 IMAD.WIDE R56, R53, R144, c[0x0][0x160] ;  /* 0x000058003538a625 */ /* 0x001fe200078e0290 */
[----:B------:R-:W-:Y:S01]  /*3910*/  ISETP.NE.AND P5, PT, R120, RZ, PT ;  /* 0x000000ff7800720c */ /* 0x000fe20003fa5270 */
[----:B------:R0:W4:Y:S02]  /*3920*/  @!P6 LDG.E.CONSTANT R84, [R60.64] ;  /* 0x000000043c54e981 */ /* 0x000124000c1e9900 */
[----:B------:R-:W-:Y:S01]  /*3930*/  @!P4 IMAD R53, R52, 0x3100, R23 ;  /* 0x000031003435c824 */ /* 0x000fe200078e0217 */
[----:B------:R-:W-:Y:S01]  /*3940*/  MOV R144, RZ ;  /* 0x000000ff00907202 */ /* 0x000fe20000000f00 */
[----:B------:R0:W4:Y:S01]  /*3950*/  @!P2 LDG.E.CONSTANT R138, [R56.64] ;  /* 0x00000004388aa981 */ /* 0x000122000c1e9900 */
[----:B------:R-:W-:Y:S01]  /*3960*/  ISETP.NE.AND P3, PT, R118, RZ, PT ;  /* 0x000000ff7600720c */ /* 0x000fe20003f65270 */
[----:B0-----:R-:W-:Y:S01]  /*3970*/  @!P4 IMAD.WIDE R56, R53, R154, c[0x0][0x160] ;  /* 0x000058003538c625 */ /* 0x001fe200078e029a */
[----:B------:R-:W-:-:S04]  /*3980*/  @!P6 MOV R63, 0x4 ;  /* 0x00000004003fe802 */ /* 0x000fc80000000f00 */
[----:B------:R0:W4:Y:S01]  /*3990*/  @!P4 LDG.E.CONSTANT R144, [R56.64] ;  /* 0x000000043890c981 */ /* 0x000122000c1e9900 */
[----:B------:R-:W-:Y:S01]  /*39a0*/  ISETP.NE.AND P4, PT, R113, RZ, PT ;  /* 0x000000ff7100720c */ /* 0x000fe20003f85270 */
[----:B------:R-:W-:Y:S01]  /*39b0*/  @!P6 IMAD R62, R52, 0x3100, R45 ;  /* 0x00003100343ee824 */ /* 0x000fe200078e022d */
[----:B------:R-:W-:Y:S02]  /*39c0*/  ISETP.NE.AND P2, PT, R117, RZ, PT ;  /* 0x000000ff7500720c */ /* 0x000fe40003f45270 */
[----:B------:R-:W-:Y:S02]  /*39d0*/  P2R R77, PR, RZ, 0x10 ;  /* 0x00000010ff4d7803 */ /* 0x000fe40000000000 */
[----:B------:R-:W-:Y:S01]  /*39e0*/  ISETP.NE.AND P4, PT, R115, RZ, PT ;  /* 0x000000ff7300720c */ /* 0x000fe20003f85270 */
[----:B------:R-:W-:Y:S01]  /*39f0*/  @!P6 IMAD.WIDE R62, R62, R63, c[0x0][0x160] ;  /* 0x000058003e3ee625 */ /* 0x000fe200078e023f */
[----:B------:R-:W-:Y:S02]  /*3a00*/  MOV R82, RZ ;  /* 0x000000ff00527202 */ /* 0x000fe40000000f00 */
[----:B------:R-:W-:Y:S01]  /*3a10*/  @!P5 MOV R146, 0x4 ;  /* 0x000000040092d802 */ /* 0x000fe20000000f00 */
[----:B------:R-:W-:Y:S01]  /*3a20*/  @!P5 IMAD R67, R52, 0x3100, R21 ;  /* 0x000031003443d824 */ /* 0x000fe200078e0215 */
[----:B------:R-:W-:-:S02]  /*3a30*/  @!P1 MOV R148, 0x4 ;  /* 0x0000000400949802 */ /* 0x000fc40000000f00 */
[----:B------:R-:W-:Y:S01]  /*3a40*/  MOV R80, RZ ;  /* 0x000000ff00507202 */ /* 0x000fe20000000f00 */
[----:B-1----:R-:W-:Y:S01]  /*3a50*/  @!P5 IMAD.WIDE R58, R67, R146, c[0x0][0x160] ;  /* 0x00005800433ad625 */ /* 0x002fe200078e0292 */
[----:B------:R-:W-:Y:S01]  /*3a60*/  MOV R142, RZ ;  /* 0x000000ff008e7202 */ /* 0x000fe20000000f00 */
[----:B------:R1:W4:Y:S01]  /*3a70*/  @!P6 LDG.E.CONSTANT R82, [R62.64] ;  /* 0x000000043e52e981 */ /* 0x000322000c1e9900 */
[----:B------:R-:W-:Y:S01]  /*3a80*/  MOV R140, RZ ;  /* 0x000000ff008c7202 */ /* 0x000fe20000000f00 */
[----:B------:R-:W-:Y:S01]  /*3a90*/  @!P1 IMAD.WIDE R60, R69, R148, c[0x0][0x160] ;  /* 0x00005800453c9625 */ /* 0x000fe200078e0294 */
[----:B------:R-:W-:Y:S01]  /*3aa0*/  @!P0 MOV R67, 0x4 ;  /* 0x0000000400438802 */ /* 0x000fe20000000f00 */
[----:B------:R0:W4:Y:S01]  /*3ab0*/  @!P6 LDG.E.CONSTANT R80, [R64.64] ;  /* 0x000000044050e981 */ /* 0x000122000c1e9900 */
[----:B------:R-:W-:Y:S02]  /*3ac0*/  @!P3 MOV R156, 0x4 ;  /* 0x00000004009cb802 */ /* 0x000fe40000000f00 */
[----:B------:R-:W-:Y:S01]  /*3ad0*/  @!P1 MOV R69, 0x4 ;  /* 0x0000000400459802 */ /* 0x000fe20000000f00 */
[----:B------:R0:W4:Y:S01]  /*3ae0*/  @!P5 LDG.E.CONSTANT R142, [R58.64] ;  /* 0x000000043a8ed981 */ /* 0x000122000c1e9900 */
[----:B-1----:R-:W-:-:S02]  /*3af0*/  @!P0 IMAD R62, R52, 0x3100, R5 ;  /* 0x00003100343e8824 */ /* 0x002fc400078e0205 */
[C---:B------:R-:W-:Y:S01]  /*3b00*/  @!P3 IMAD R63, R52.reuse, 0x3100, R24 ;  /* 0x00003100343fb824 */ /* 0x040fe200078e0218 */
[----:B------:R1:W4:Y:S01]  /*3b10*/  @!P1 LDG.E.CONSTANT R140, [R60.64] ;  /* 0x000000043c8c9981 */ /* 0x000322000c1e9900 */
[C---:B0-----:R-:W-:Y:S01]  /*3b20*/  @!P1 IMAD R64, R52.reuse, 0x3100, R25 ;  /* 0x0000310034409824 */ /* 0x041fe200078e0219 */
[----:B------:R-:W-:Y:S01]  /*3b30*/  MOV R148, RZ ;  /* 0x000000ff00947202 */ /* 0x000fe20000000f00 */
[----:B------:R-:W-:Y:S01]  /*3b40*/  @!P2 IMAD R65, R52, 0x3100, R49 ;  /* 0x000031003441a824 */ /* 0x000fe200078e0231 */
[----:B------:R-:W-:Y:S01]  /*3b50*/  @!P2 MOV R158, 0x4 ;  /* 0x00000004009ea802 */ /* 0x000fe20000000f00 */
[----:B------:R-:W-:Y:S01]  /*3b60*/  @!P0 IMAD.WIDE R58, R62, R67, c[0x0][0x160] ;  /* 0x000058003e3a8625 */ /* 0x000fe200078e0243 */
[----:B------:R-:W-:-:S03]  /*3b70*/  @!P4 MOV R168, 0x4 ;  /* 0x0000000400a8c802 */ /* 0x000fc60000000f00 */
[----:B-1----:R-:W-:-:S04]  /*3b80*/  @!P3 IMAD.WIDE R60, R63, R156, c[0x0][0x160] ;  /* 0x000058003f3cb625 */ /* 0x002fc800078e029c */
[----:B------:R-:W-:Y:S01]  /*3b90*/  @!P1 IMAD.WIDE R62, R64, R69, c[0x0][0x160] ;  /* 0x00005800403e9625 */ /* 0x000fe200078e0245 */
[----:B------:R0:W4:Y:S03]  /*3ba0*/  @!P3 LDG.E.CONSTANT R148, [R60.64] ;  /* 0x000000043c94b981 */ /* 0x000126000c1e9900 */
[----:B------:R-:W-:Y:S02]  /*3bb0*/  @!P4 IMAD R69, R52, 0x3100, R30 ;  /* 0x000031003445c824 */ /* 0x000fe400078e021e */
[----:B------:R-:W-:Y:S01]  /*3bc0*/  @!P2 IMAD.WIDE R64, R65, R158, c[0x0][0x160] ;  /* 0x000058004140a625 */ /* 0x000fe200078e029e */
[----:B------:R-:W-:Y:S02]  /*3bd0*/  MOV R158, RZ ;  /* 0x000000ff009e7202 */ /* 0x000fe40000000f00 */
[----:B------:R-:W-:Y:S01]  /*3be0*/  ISETP.NE.AND P6, PT, R116, RZ, PT ;  /* 0x000000ff7400720c */ /* 0x000fe20003fc5270 */
[----:B0-----:R-:W-:Y:S01]  /*3bf0*/  @!P4 IMAD.WIDE R60, R69, R168, c[0x0][0x160] ;  /* 0x00005800453cc625 */ /* 0x001fe200078e02a8 */
[----:B------:R-:W-:-:S02]  /*3c00*/  ISETP.NE.AND P3, PT, R114, RZ, PT ;  /* 0x000000ff7200720c */ /* 0x000fc40003f65270 */
[----:B------:R-:W-:Y:S02]  /*3c10*/  MOV R152, RZ ;  /* 0x000000ff00987202 */ /* 0x000fe40000000f00 */
[----:B------:R0:W4:Y:S01]  /*3c20*/  @!P4 LDG.E.CONSTANT R158, [R60.64] ;  /* 0x000000043c9ec981 */ /* 0x000122000c1e9900 */
[----:B------:R-:W-:Y:S02]  /*3c30*/  ISETP.NE.AND P4, PT, R77, RZ, PT ;  /* 0x000000ff4d00720c */ /* 0x000fe40003f85270 */
[----:B------:R-:W-:Y:S01]  /*3c40*/  MOV R150, RZ ;  /* 0x000000ff00967202 */ /* 0x000fe20000000f00 */
[----:B------:R1:W4:Y:S01]  /*3c50*/  @!P2 LDG.E.CONSTANT R152, [R64.64] ;  /* 0x000000044098a981 */ /* 0x000322000c1e9900 */
[----:B------:R-:W-:Y:S02]  /*3c60*/  MOV R146, RZ ;  /* 0x000000ff00927202 */ /* 0x000fe40000000f00 */
[----:B------:R-:W-:Y:S01]  /*3c70*/  ISETP.NE.AND P5, PT, R112, RZ, PT ;  /* 0x000000ff7000720c */ /* 0x000fe20003fa5270 */
[C---:B------:R-:W-:Y:S01]  /*3c80*/  @!P0 IMAD R67, R52.reuse, 0x3100, R6 ;  /* 0x0000310034438824 */ /* 0x040fe200078e0206 */
[----:B------:R-:W-:Y:S01]  /*3c90*/  ISETP.NE.AND P2, PT, R111, RZ, PT ;  /* 0x000000ff6f00720c */ /* 0x000fe20003f45270 */
[----:B------:R0:W4:Y:S01]  /*3ca0*/  @!P1 LDG.E.CONSTANT R150, [R62.64] ;  /* 0x000000043e969981 */ /* 0x000122000c1e9900 */
[----:B------:R-:W-:Y:S01]  /*3cb0*/  @!P0 MOV R166, 0x4 ;  /* 0x0000000400a68802 */ /* 0x000fe20000000f00 */
[C---:B------:R-:W-:Y:S01]  /*3cc0*/  @!P6 IMAD R53, R52.reuse, 0x3100, R28 ;  /* 0x000031003435e824 */ /* 0x040fe200078e021c */
[----:B------:R-:W-:Y:S01]  /*3cd0*/  @!P6 MOV R164, 0x4 ;  /* 0x0000000400a4e802 */ /* 0x000fe20000000f00 */
[----:B------:R0:W4:Y:S01]  /*3ce0*/  @!P0 LDG.E.CONSTANT R146, [R58.64] ;  /* 0x000000043a928981 */ /* 0x000122000c1e9900 */
[----:B------:R-:W-:Y:S01]  /*3cf0*/  MOV R156, RZ ;  /* 0x000000ff009c7202 */ /* 0x000fe20000000f00 */
[----:B-1----:R-:W-:Y:S01]  /*3d00*/  @!P3 IMAD R64, R52, 0x3100, R32 ;  /* 0x000031003440b824 */ /* 0x002fe200078e0220 */
[----:B------:R-:W-:-:S02]  /*3d10*/  @!P3 MOV R65, 0x4 ;  /* 0x000000040041b802 */ /* 0x000fc40000000f00 */
[----:B0-----:R-:W-:Y:S01]  /*3d20*/  @!P1 MOV R63, 0x4 ;  /* 0x00000004003f9802 */ /* 0x001fe20000000f00 */
[----:B------:R-:W-:Y:S01]  /*3d30*/  @!P1 IMAD R62, R52, 0x3100, R31 ;  /* 0x00003100343e9824 */ /* 0x000fe200078e021f */
[----:B------:R-:W-:Y:S01]  /*3d40*/  MOV R154, RZ ;  /* 0x000000ff009a7202 */ /* 0x000fe20000000f00 */
[----:B------:R-:W-:Y:S01]  /*3d50*/  @!P0 IMAD.WIDE R58, R67, R166, c[0x0][0x160] ;  /* 0x00005800433a8625 */ /* 0x000fe200078e02a6 */
[----:B------:R-:W-:Y:S02]  /*3d60*/  MOV R160, RZ ;  /* 0x000000ff00a07202 */ /* 0x000fe40000000f00 */
[----:B------:R-:W-:Y:S01]  /*3d70*/  @!P4 MOV R176, 0x4 ;  /* 0x0000000400b0c802 */ /* 0x000fe20000000f00 */
[----:B------:R-:W-:Y:S01]  /*3d80*/  @!P6 IMAD.WIDE R56, R53, R164, c[0x0][0x160] ;  /* 0x000058003538e625 */ /* 0x000fe200078e02a4 */
[----:B------:R-:W-:Y:S01]  /*3d90*/  MOV R162, RZ ;  /* 0x000000ff00a27202 */ /* 0x000fe20000000f00 */
[----:B------:R0:W4:Y:S02]  /*3da0*/  @!P0 LDG.E.CONSTANT R156, [R58.64] ;  /* 0x000000043a9c8981 */ /* 0x000124000c1e9900 */
[----:B------:R-:W-:Y:S01]  /*3db0*/  @!P1 IMAD.WIDE R62, R62, R63, c[0x0][0x160] ;  /* 0x000058003e3e9625 */ /* 0x000fe200078e023f */
[----:B------:R-:W-:Y:S01]  /*3dc0*/  MOV R166, RZ ;  /* 0x000000ff00a67202 */ /* 0x000fe20000000f00 */
[----:B------:R1:W4:Y:S02]  /*3dd0*/  @!P6 LDG.E.CONSTANT R154, [R56.64] ;  /* 0x00000004389ae981 */ /* 0x000324000c1e9900 */
[----:B------:R-:W-:Y:S01]  /*3de0*/  @!P4 IMAD R67, R52, 0x3100, R34 ;  /* 0x000031003443c824 */ /* 0x000fe200078e0222 */
[----:B------:R-:W-:Y:S01]  /*3df0*/  @!P5 MOV R178, 0x4 ;  /* 0x0000000400b2d802 */ /* 0x000fe20000000f00 */
[----:B------:R-:W-:Y:S01]  /*3e00*/  @!P3 IMAD.WIDE R64, R64, R65, c[0x0][0x160] ;  /* 0x000058004040b625 */ /* 0x000fe200078e0241 */
[----:B------:R1:W4:Y:S01]  /*3e10*/  @!P1 LDG.E.CONSTANT R160, [R62.64] ;  /* 0x000000043ea09981 */ /* 0x000322000c1e9900 */
[----:B------:R-:W-:-:S02]  /*3e20*/  ISETP.NE.AND P6, PT, R122, RZ, PT ;  /* 0x000000ff7a00720c */ /* 0x000fc40003fc5270 */
[----:B0-----:R-:W-:Y:S01]  /*3e30*/  @!P4 IMAD.WIDE R58, R67, R176, c[0x0][0x160] ;  /* 0x00005800433ac625 */ /* 0x001fe200078e02b0 */
[----:B------:R0:W4:Y:S03]  /*3e40*/  @!P3 LDG.E.CONSTANT R162, [R64.64] ;  /* 0x0000000440a2b981 */ /* 0x000126000c1e9900 */
[C---:B------:R-:W-:Y:S01]  /*3e50*/  @!P5 IMAD R69, R52.reuse, 0x3100, R50 ;  /* 0x000031003445d824 */ /* 0x040fe200078e0232 */
[----:B------:R-:W-:Y:S01]  /*3e60*/  MOV R168, RZ ;  /* 0x000000ff00a87202 */ /* 0x000fe20000000f00 */
[----:B------:R0:W4:Y:S01]  /*3e70*/  @!P4 LDG.E.CONSTANT R166, [R58.64] ;  /* 0x000000043aa6c981 */ /* 0x000122000c1e9900 */
[----:B-1----:R-:W-:Y:S01]  /*3e80*/  @!P2 MOV R63, 0x4 ;  /* 0x00000004003fa802 */ /* 0x002fe20000000f00 */
[----:B------:R-:W-:Y:S01]  /*3e90*/  @!P2 IMAD R62, R52, 0x3100, R37 ;  /* 0x00003100343ea824 */ /* 0x000fe200078e0225 */
[----:B------:R-:W-:Y:S01]  /*3ea0*/  ISETP.NE.AND P3, PT, R79, RZ, PT ;  /* 0x000000ff4f00720c */ /* 0x000fe20003f65270 */
[----:B------:R-:W-:Y:S01]  /*3eb0*/  @!P5 IMAD.WIDE R60, R69, R178, c[0x0][0x160] ;  /* 0x00005800453cd625 */ /* 0x000fe200078e02b2 */
[----:B------:R-:W-:-:S02]  /*3ec0*/  MOV R170, RZ ;  /* 0x000000ff00aa7202 */ /* 0x000fc40000000f00 */
[----:B------:R-:W-:Y:S01]  /*3ed0*/  ISETP.NE.AND P4, PT, R73, RZ, PT ;  /* 0x000000ff4900720c */ /* 0x000fe20003f85270 */
[----:B------:R-:W-:Y:S01]  /*3ee0*/  @!P2 IMAD.WIDE R62, R62, R63, c[0x0][0x160] ;  /* 0x000058003e3ea625 */ /* 0x000fe200078e023f */
[----:B------:R1:W4:Y:S01]  /*3ef0*/  @!P5 LDG.E.CONSTANT R168, [R60.64] ;  /* 0x000000043ca8d981 */ /* 0x000322000c1e9900 */
[----:B------:R-:W-:Y:S02]  /*3f00*/  ISETP.NE.AND P5, PT, R75, RZ, PT ;  /* 0x000000ff4b00720c */ /* 0x000fe40003fa5270 */
[----:B------:R-:W-:Y:S01]  /*3f10*/  @!P0 MOV R174, 0x4 ;  /* 0x0000000400ae8802 */ /* 0x000fe20000000f00 */
[----:B------:R1:W4:Y:S01]  /*3f20*/  @!P2 LDG.E.CONSTANT R170, [R62.64] ;  /* 0x000000043eaaa981 */ /* 0x000322000c1e9900 */
[C---:B------:R-:W-:Y:S01]  /*3f30*/  @!P0 IMAD R53, R52.reuse, 0x3100, R7 ;  /* 0x0000310034358824 */ /* 0x040fe200078e0207 */
[----:B------:R-:W-:Y:S01]  /*3f40*/  ISETP.NE.AND P2, PT, R71, RZ, PT ;  /* 0x000000ff4700720c */ /* 0x000fe20003f45270 */
[----:B0-----:R-:W-:Y:S01]  /*3f50*/  @P6 IMAD R64, R52, 0x3100, R38 ;  /* 0x0000310034406824 */ /* 0x001fe200078e0226 */
[----:B------:R-:W-:Y:S01]  /*3f60*/  @P6 MOV R65, 0x4 ;  /* 0x0000000400416802 */ /* 0x000fe20000000f00 */
[----:B------:R-:W-:Y:S01]  /*3f70*/  @!P0 IMAD.WIDE R56, R53, R174, c[0x0][0x160] ;  /* 0x0000580035388625 */ /* 0x000fe200078e02ae */
[----:B------:R-:W-:-:S02]  /*3f80*/  MOV R164, RZ ;  /* 0x000000ff00a47202 */ /* 0x000fc40000000f00 */
[----:B------:R-:W-:Y:S01]  /*3f90*/  @!P0 MOV R184, 0x4 ;  /* 0x0000000400b88802 */ /* 0x000fe20000000f00 */
[C---:B------:R-:W-:Y:S01]  /*3fa0*/  @!P0 IMAD R53, R52.reuse, 0x3100, R8 ;  /* 0x0000310034358824 */ /* 0x040fe200078e0208 */
[----:B------:R-:W-:Y:S01]  /*3fb0*/  @!P3 MOV R186, 0x4 ;  /* 0x0000000400bab802 */ /* 0x000fe20000000f00 */
[----:B------:R-:W-:Y:S01]  /*3fc0*/  @!P3 IMAD R67, R52, 0x3100, R39 ;  /* 0x000031003443b824 */ /* 0x000fe200078e0227 */
[----:B------:R-:W-:Y:S01]  /*3fd0*/  MOV R172, RZ ;  /* 0x000000ff00ac7202 */ /* 0x000fe20000000f00 */
[----:B------:R-:W-:Y:S01]  /*3fe0*/  @P6 IMAD.WIDE R64, R64, R65, c[0x0][0x160] ;  /* 0x0000580040406625 */ /* 0x000fe200078e0241 */
[----:B-1----:R-:W-:Y:S01]  /*3ff0*/  @!P4 MOV R63, 0x4 ;  /* 0x00000004003fc802 */ /* 0x002fe20000000f00 */
[----:B------:R0:W4:Y:S01]  /*4000*/  @!P0 LDG.E.CONSTANT R164, [R56.64] ;  /* 0x0000000438a48981 */ /* 0x000122000c1e9900 */
[----:B------:R-:W-:Y:S01]  /*4010*/  @!P1 MOV R188, 0x4 ;  /* 0x0000000400bc9802 */ /* 0x000fe20000000f00 */
[C---:B------:R-:W-:Y:S01]  /*4020*/  @!P4 IMAD R62, R52.reuse, 0x3100, R41 ;  /* 0x00003100343ec824 */ /* 0x040fe200078e0229 */
[----:B------:R-:W-:Y:S01]  /*4030*/  MOV R174, RZ ;  /* 0x000000ff00ae7202 */ /* 0x000fe20000000f00 */
[----:B------:R-:W-:Y:S01]  /*4040*/  @!P1 IMAD R69, R52, 0x3100, R40 ;  /* 0x0000310034459824 */ /* 0x000fe200078e0228 */
[----:B------:R-:W-:Y:S01]  /*4050*/  MOV R180, RZ ;  /* 0x000000ff00b47202 */ /* 0x000fe20000000f00 */
[----:B------:R-:W-:Y:S01]  /*4060*/  @!P3 IMAD.WIDE R58, R67, R186, c[0x0][0x160] ;  /* 0x00005800433ab625 */ /* 0x000fe200078e02ba */
[----:B------:R-:W-:Y:S01]  /*4070*/  MOV R176, RZ ;  /* 0x000000ff00b07202 */ /* 0x000fe20000000f00 */
[----:B------:R1:W4:Y:S01]  /*4080*/  @P6 LDG.E.CONSTANT R172, [R64.64] ;  /* 0x0000000440ac6981 */ /* 0x000322000c1e9900 */
[----:B------:R-:W-:Y:S01]  /*4090*/  MOV R178, RZ ;  /* 0x000000ff00b27202 */ /* 0x000fe20000000f00 */
[----:B0-----:R-:W-:Y:S01]  /*40a0*/  @!P0 IMAD.WIDE R56, R53, R184, c[0x0][0x160] ;  /* 0x0000580035388625 */ /* 0x001fe200078e02b8 */
[----:B------:R-:W-:-:S02]  /*40b0*/  @!P5 MOV R186, 0x4 ;  /* 0x0000000400bad802 */ /* 0x000fc40000000f00 */
[----:B------:R-:W-:Y:S01]  /*40c0*/  @!P1 MOV R190, 0x4 ;  /* 0x0000000400be9802 */ /* 0x000fe20000000f00 */
[----:B------:R-:W-:Y:S01]  /*40d0*/  @!P4 IMAD.WIDE R62, R62, R63, c[0x0][0x160] ;  /* 0x000058003e3ec625 */ /* 0x000fe200078e023f */
[----:B------:R0:W4:Y:S03]  /*40e0*/  @!P0 LDG.E.CONSTANT R174, [R56.64] ;  /* 0x0000000438ae8981 */ /* 0x000126000c1e9900 */
[----:B------:R-:W-:Y:S01]  /*40f0*/  @!P1 IMAD.WIDE R60, R69, R188, c[0x0][0x160] ;  /* 0x00005800453c9625 */ /* 0x000fe200078e02bc */
[----:B-1----:R-:W-:Y:S01]  /*4100*/  @!P0 MOV R65, 0x4 ;  /* 0x0000000400418802 */ /* 0x002fe20000000f00 */
[----:B------:R1:W4:Y:S01]  /*4110*/  @!P4 LDG.E.CONSTANT R180, [R62.64] ;  /* 0x000000043eb4c981 */ /* 0x000322000c1e9900 */
[----:B------:R-:W-:Y:S01]  /*4120*/  @!P2 MOV R188, 0x4 ;  /* 0x0000000400bca802 */ /* 0x000fe20000000f00 */
[C---:B------:R-:W-:Y:S02]  /*4130*/  @!P5 IMAD R53, R52.reuse, 0x3100, R43 ;  /* 0x000031003435d824 */ /* 0x040fe400078e022b */
[C---:B------:R-:W-:Y:S01]  /*4140*/  @!P0 IMAD R64, R52.reuse, 0x3100, R9 ;  /* 0x0000310034408824 */ /* 0x040fe200078e0209 */
[----:B------:R-:W-:Y:S01]  /*4150*/  MOV R182, RZ ;  /* 0x000000ff00b67202 */ /* 0x000fe20000000f00 */
[C---:B------:R-:W-:Y:S01]  /*4160*/  @!P2 IMAD R67, R52.reuse, 0x3100, R51 ;  /* 0x000031003443a824 */ /* 0x040fe200078e0233 */
[----:B------:R2:W4:Y:S01]  /*4170*/  @!P3 LDG.E.CONSTANT R176, [R58.64] ;  /* 0x000000043ab0b981 */ /* 0x000522000c1e9900 */
[----:B------:R-:W-:Y:S01]  /*4180*/  @!P1 IMAD R69, R52, 0x3100, R46 ;  /* 0x0000310034459824 */ /* 0x000fe200078e022e */
[----:B------:R-:W-:Y:S01]  /*4190*/  MOV R184, RZ ;  /* 0x000000ff00b87202 */ /* 0x000fe20000000f00 */
[----:B0-----:R-:W-:Y:S01]  /*41a0*/  @!P5 IMAD.WIDE R56, R53, R186, c[0x0][0x160] ;  /* 0x000058003538d625 */ /* 0x001fe200078e02ba */
[----:B------:R0:W4:Y:S01]  /*41b0*/  @!P1 LDG.E.CONSTANT R178, [R60.64] ;  /* 0x000000043cb29981 */ /* 0x000122000c1e9900 */
[----:B------:R-:W-:-:S02]  /*41c0*/  MOV R186, RZ ;  /* 0x000000ff00ba7202 */ /* 0x000fc40000000f00 */
[----:B-1----:R-:W-:Y:S01]  /*41d0*/  MOV R62, RZ ;  /* 0x000000ff003e7202 */ /* 0x002fe20000000f00 */
[----:B------:R-:W-:Y:S01]  /*41e0*/  @!P0 IMAD.WIDE R64, R64, R65, c[0x0][0x160] ;  /* 0x0000580040408625 */ /* 0x000fe200078e0241 */
[----:B------:R-:W4:Y:S03]  /*41f0*/  @!P5 LDG.E.CONSTANT R184, [R56.64] ;  /* 0x0000000438b8d981 */ /* 0x000f26000c1e9900 */
[----:B--2---:R-:W-:Y:S01]  /*4200*/  @!P2 IMAD.WIDE R58, R67, R188, c[0x0][0x160] ;  /* 0x00005800433aa625 */ /* 0x004fe200078e02bc */
[----:B------:R-:W2:Y:S03]  /*4210*/  @!P0 LDG.E.CONSTANT R182, [R64.64] ;  /* 0x0000000440b68981 */ /* 0x000ea6000c1e9900 */
[----:B0-----:R-:W-:Y:S01]  /*4220*/  @!P1 IMAD.WIDE R60, R69, R190, c[0x0][0x160] ;  /* 0x00005800453c9625 */ /* 0x001fe200078e02be */
[----:B------:R-:W2:Y:S04]  /*4230*/  @!P2 LDG.E.CONSTANT R186, [R58.64] ;  /* 0x000000043abaa981 */ /* 0x000ea8000c1e9900 */
[----:B------:R-:W2:Y:S04]  /*4240*/  @!P1 LDG.E.CONSTANT R62, [R60.64] ;  /* 0x000000043c3e9981 */ /* 0x000ea8000c1e9900 */
[----:B------:R0:W-:Y:S04]  /*4250*/  STS [R3.X4+0x930], R66 ;  /* 0x0009304203007388 */ /* 0x0001e80000004800 */
[----:B---3--:R0:W-:Y:S04]  /*4260*/  STS [R3.X4+0x21b0], R72 ;  /* 0x0021b04803007388 */ /* 0x0081e80000004800 */
[----:B-----5:R0:W-:Y:S04]  /*4270*/  STS [R3.X4+0x2df0], R70 ;  /* 0x002df04603007388 */ /* 0x0201e80000004800 */
[----:B------:R0:W-:Y:S04]  /*4280*/  STS [R3.X4+0x4050], R74 ;  /* 0x0040504a03007388 */ /* 0x0001e80000004800 */
[----:B------:R0:W-:Y:S04]  /*4290*/  STS [R3.X4+0x4670], R68 ;  /* 0x0046704403007388 */ /* 0x0001e80000004800 */
[----:B------:R0:W-:Y:S01]  /*42a0*/  STS [R3.X4+0x6b30], R54 ;  /* 0x006b303603007388 */ /* 0x0001e20000004800 */
[----:B------:R-:W-:-:S03]  /*42b0*/  ISETP.GT.AND P6, PT, R3, 0x23, PT ;  /* 0x000000230300780c */ /* 0x000fc60003fc4270 */
[----:B------:R0:W-:Y:S01]  /*42c0*/  STS [R3.X4], R76 ;  /* 0x0000004c03007388 */ /* 0x0001e20000004800 */
[----:B------:R-:W-:Y:S03]  /*42d0*/  BSSY B0, `(.L_x_0) ;  /* 0x000002e000007945 */ /* 0x000fe60003800000 */
[----:B----4-:R0:W-:Y:S04]  /*42e0*/  STS [R3.X4+0xf50], R78 ;  /* 0x000f504e03007388 */ /* 0x0101e80000004800 */
[----:B------:R0:W-:Y:S04]  /*42f0*/  STS [R3.X4+0x27d0], R136 ;  /* 0x0027d08803007388 */ /* 0x0001e80000004800 */
        /* <DEDUP_REMOVED lines=27> */
[----:B--2---:R0:W-:Y:S04]  /*44b0*/  STS [R3.X4+0x6200], R182 ;  /* 0x006200b603007388 */ /* 0x0041e80000004800 */
[----:B------:R0:W-:Y:S04]  /*44c0*/  STS [R3.X4+0x6e40], R186 ;  /* 0x006e40ba03007388 */ /* 0x0001e80000004800 */
[----:B------:R0:W-:Y:S01]  /*44d0*/  STS [R3.X4+0x7460], R62 ;  /* 0x0074603e03007388 */ /* 0x0001e20000004800 */
[----:B------:R-:W-:Y:S05]  /*44e0*/  @P6 BRA `(.L_x_1) ;  /* 0x000000c000006947 */ /* 0x000fea0003800000 */
[----:B------:R-:W-:Y:S01]  /*44f0*/  ISETP.NE.AND P6, PT, R94, RZ, PT ;  /* 0x000000ff5e00720c */ /* 0x000fe20003fc5270 */
[----:B------:R-:W-:Y:S01]  /*4500*/  BSSY B1, `(.L_x_2) ;  /* 0x0000009000017945 */ /* 0x000fe20003800000 */
[----:B------:R-:W-:-:S02]  /*4510*/  HFMA2.MMA R56, -RZ, RZ, 0, 0 ;  /* 0x00000000ff387435 */ /* 0x000fc400000001ff */
[----:B------:R-:W-:-:S04]  /*4520*/  ISETP.GT.OR P6, PT, R3, 0x13, !P6 ;  /* 0x000000130300780c */ /* 0x000fc800077c4670 */
[----:B------:R-:W-:-:S13]  /*4530*/  ISETP.GT.U32.OR P6, PT, R88, 0x1c, P6 ;  /* 0x0000001c5800780c */ /* 0x000fda00037c4470 */
[----:B------:R-:W-:Y:S05]  /*4540*/  @P6 BRA `(.L_x_3) ;  /* 0x0000004000006947 */ /* 0x000fea0003800000 */
[----:B------:R-:W-:Y:S01]  /*4550*/  MOV R57, 0x4 ;  /* 0x0000000400397802 */ /* 0x000fe20000000f00 */
[----:B------:R-:W-:-:S04]  /*4560*/  IMAD R56, R52, 0x3100, R47 ;  /* 0x0000310034387824 */ /* 0x000fc800078e022f */
[----:B------:R-:W-:-:S06]  /*4570*/  IMAD.WIDE R56, R56, R57, c[0x0][0x160] ;  /* 0x0000580038387625 */ /* 0x000fcc00078e0239 */
[----:B------:R1:W5:Y:S02]  /*4580*/  LDG.E.CONSTANT R56, [R56.64] ;  /* 0x0000000438387981 */ /* 0x000364000c1e9900 */
.L_x_3:
[----:B------:R-:W-:Y:S05]  /*4590*/  BSYNC B1 ;  /* 0x0000000000017941 */ /* 0x000fea0003800000 */
.L_x_2:
[----:B-----5:R2:W-:Y:S02]  /*45a0*/  STS [R3.X4+0x7770], R56 ;  /* 0x0077703803007388 */ /* 0x0205e40000004800 */
.L_x_1:
[----:B------:R-:W-:Y:S05]  /*45b0*/  BSYNC B0 ;  /* 0x0000000000007941 */ /* 0x000fea0003800000 */
.L_x_0:
[----:B------:R-:W-:Y:S02]  /*45c0*/  ISETP.GT.AND P6, PT, R3, 0x93, PT ;  /* 0x000000930300780c */ /* 0x000fe40003fc4270 */
[----:B0-----:R-:W-:-:S11]  /*45d0*/  MOV R54, 0x4 ;  /* 0x0000000400367802 */ /* 0x001fd60000000f00 */
[----:B------:R-:W-:-:S04]  /*45e0*/  @!P6 IMAD R61, R52, 0x90, R18 ;  /* 0x00000090343de824 */ /* 0x000fc800078e0212 */
[----:B------:R-:W-:-:S05]  /*45f0*/  @!P6 IMAD.WIDE R60, R61, R54, c[0x0][0x168] ;  /* 0x00005a003d3ce625 */ /* 0x000fca00078e0236 */
[----:B------:R0:W3:Y:S01]  /*4600*/  @!P6 LDG.E.CONSTANT R62, [R60.64] ;  /* 0x000000043c3ee981 */ /* 0x0000e2000c1e9900 */
[C---:B-1----:R-:W-:Y:S02]  /*4610*/  IMAD R57, R52.reuse, 0x90, R2 ;  /* 0x0000009034397824 */ /* 0x042fe400078e0202 */
[----:B------:R-:W-:Y:S02]  /*4620*/  IMAD R59, R52, 0x90, R20 ;  /* 0x00000090343b7824 */ /* 0x000fe400078e0214 */
[----:B--2---:R-:W-:-:S04]  /*4630*/  IMAD.WIDE R56, R57, R54, c[0x0][0x168] ;  /* 0x00005a0039387625 */ /* 0x004fc800078e0236 */
[C---:B------:R-:W-:Y:S01]  /*4640*/  IMAD R53, R52.reuse, 0x90, R11 ;  /* 0x0000009034357824 */ /* 0x040fe200078e020b */
[----:B------:R1:W2:Y:S01]  /*4650*/  LDG.E.CONSTANT R68, [R56.64] ;  /* 0x0000000438447981 */ /* 0x0002a2000c1e9900 */
[C---:B------:R-:W-:Y:S02]  /*4660*/  IMAD R63, R52.reuse, 0x90, R10 ;  /* 0x00000090343f7824 */ /* 0x040fe400078e020a */
[----:B------:R-:W-:Y:S02]  /*4670*/  IMAD R65, R52, 0x90, R12 ;  /* 0x0000009034417824 */ /* 0x000fe400078e020c */
[----:B------:R-:W-:-:S04]  /*4680*/  IMAD.WIDE R58, R59, R54, c[0x0][0x168] ;  /* 0x00005a003b3a7625 */ /* 0x000fc800078e0236 */
[-C--:B0-----:R-:W-:Y:S01]  /*4690*/  IMAD.WIDE R60, R53, R54.reuse, c[0x0][0x168] ;  /* 0x00005a00353c7625 */ /* 0x081fe200078e0236 */
[----:B------:R0:W4:Y:S03]  /*46a0*/  LDG.E.CONSTANT R70, [R58.64] ;  /* 0x000000043a467981 */ /* 0x000126000c1e9900 */
[----:B------:R-:W-:Y:S01]  /*46b0*/  IMAD.WIDE R64, R65, R54, c[0x0][0x168] ;  /* 0x00005a0041407625 */ /* 0x000fe200078e0236 */
[----:B------:R5:W2:Y:S03]  /*46c0*/  LDG.E.CONSTANT R72, [R60.64] ;  /* 0x000000043c487981 */ /* 0x000aa6000c1e9900 */
[C---:B------:R-:W-:Y:S01]  /*46d0*/  IMAD R67, R52.reuse, 0x90, R13 ;  /* 0x0000009034437824 */ /* 0x040fe200078e020d */
[----:B------:R0:W2:Y:S01]  /*46e0*/  LDG.E.CONSTANT R76, [R64.64] ;  /* 0x00000004404c7981 */ /* 0x0000a2000c1e9900 */
[----:B-1----:R-:W-:-:S02]  /*46f0*/  IMAD R57, R52, 0x90, R14 ;  /* 0x0000009034397824 */ /* 0x002fc400078e020e */
[C---:B------:R-:W-:Y:S02]  /*4700*/  IMAD R53, R52.reuse, 0x90, R15 ;  /* 0x0000009034357824 */ /* 0x040fe400078e020f */
[C---:B------:R-:W-:Y:S02]  /*4710*/  IMAD R69, R52.reuse, 0x90, R19 ;  /* 0x0000009034457824 */ /* 0x040fe400078e0213 */
[C---:B------:R-:W-:Y:S02]  /*4720*/  IMAD R71, R52.reuse, 0x90, R16 ;  /* 0x0000009034477824 */ /* 0x040fe400078e0210 */
[----:B------:R-:W-:Y:S02]  /*4730*/  IMAD R73, R52, 0x90, R17 ;  /* 0x0000009034497824 */ /* 0x000fe400078e0211 */
[----:B------:R-:W-:-:S04]  /*4740*/  IMAD.WIDE R66, R67, R54, c[0x0][0x168] ;  /* 0x00005a0043427625 */ /* 0x000fc800078e0236 */
[-C--:B------:R-:W-:Y:S02]  /*4750*/  IMAD.WIDE R56, R57, R54.reuse, c[0x0][0x168] ;  /* 0x00005a0039387625 */ /* 0x080fe400078e0236 */
[----:B------:R-:W4:Y:S02]  /*4760*/  LDG.E.CONSTANT R66, [R66.64] ;  /* 0x0000000442427981 */ /* 0x000f24000c1e9900 */
[-C--:B0-----:R-:W-:Y:S02]  /*4770*/  IMAD.WIDE R58, R53, R54.reuse, c[0x0][0x168] ;  /* 0x00005a00353a7625 */ /* 0x081fe400078e0236 */
[----:B------:R-:W4:Y:S02]  /*4780*/  LDG.E.CONSTANT R56, [R56.64] ;  /* 0x0000000438387981 */ /* 0x000f24000c1e9900 */
[-C--:B-----5:R-:W-:Y:S02]  /*4790*/  IMAD.WIDE R60, R69, R54.reuse, c[0x0][0x168] ;  /* 0x00005a00453c7625 */ /* 0x0a0fe400078e0236 */
[----:B------:R-:W5:Y:S02]  /*47a0*/  LDG.E.CONSTANT R58, [R58.64] ;  /* 0x000000043a3a7981 */ /* 0x000f64000c1e9900 */
[----:B------:R-:W-:-:S02]  /*47b0*/  IMAD.WIDE R64, R73, R54, c[0x0][0x168] ;  /* 0x00005a0049407625 */ /* 0x000fc400078e0236 */
[----:B------:R-:W5:Y:S04]  /*47c0*/  LDG.E.CONSTANT R60, [R60.64] ;  /* 0x000000043c3c7981 */ /* 0x000f68000c1e9900 */
[----:B------:R-:W5:Y:S04]  /*47d0*/  LDG.E.CONSTANT R64, [R64.64] ;  /* 0x0000000440407981 */ /* 0x000f68000c1e9900 */
[----:B---3--:R0:W-:Y:S02]  /*47e0*/  @!P6 STS [R3.X4+0x99b0], R62 ;  /* 0x0099b03e0300e388 */ /* 0x0081e40000004800 */
[----:B0-----:R-:W-:-:S05]  /*47f0*/  IMAD.WIDE R62, R63, R54, c[0x0][0x168] ;  /* 0x00005a003f3e7625 */ /* 0x001fca00078e0236 */
[----:B------:R0:W3:Y:S02]  /*4800*/  LDG.E.CONSTANT R74, [R62.64] ;  /* 0x000000043e4a7981 */ /* 0x0000e4000c1e9900 */
[----:B0-----:R-:W-:-:S06]  /*4810*/  IMAD.WIDE R62, R71, R54, c[0x0][0x168] ;  /* 0x00005a00473e7625 */ /* 0x001fcc00078e0236 */
[----:B------:R-:W3:Y:S04]  /*4820*/  LDG.E.CONSTANT R62, [R62.64] ;  /* 0x000000043e3e7981 */ /* 0x000ee8000c1e9900 */
[----:B--2---:R-:W-:Y:S04]  /*4830*/  STS [R3.X4+0x7800], R68 ;  /* 0x0078004403007388 */ /* 0x004fe80000004800 */
[----:B----4-:R-:W-:Y:S04]  /*4840*/  STS [R3.X4+0x7b10], R70 ;  /* 0x007b104603007388 */ /* 0x010fe80000004800 */
[----:B------:R-:W-:Y:S04]  /*4850*/  STS [R3.X4+0x7e20], R72 ;  /* 0x007e204803007388 */ /* 0x000fe80000004800 */
[----:B------:R-:W-:Y:S04]  /*4860*/  STS [R3.X4+0x8440], R76 ;  /* 0x0084404c03007388 */ /* 0x000fe80000004800 */
[----:B------:R-:W-:Y:S04]  /*4870*/  STS [R3.X4+0x8750], R66 ;  /* 0x0087504203007388 */ /* 0x000fe80000004800 */
[----:B------:R-:W-:Y:S04]  /*4880*/  STS [R3.X4+0x8a60], R56 ;  /* 0x008a603803007388 */ /* 0x000fe80000004800 */
[----:B-----5:R-:W-:Y:S04]  /*4890*/  STS [R3.X4+0x8d70], R58 ;  /* 0x008d703a03007388 */ /* 0x020fe80000004800 */
[----:B------:R-:W-:Y:S04]  /*48a0*/  STS [R3.X4+0x9080], R60 ;  /* 0x0090803c03007388 */ /* 0x000fe80000004800 */
[----:B------:R-:W-:Y:S01]  /*48b0*/  STS [R3.X4+0x96a0], R64 ;  /* 0x0096a04003007388 */ /* 0x000fe20000004800 */
[----:B------:R-:W-:-:S03]  /*48c0*/  HFMA2.MMA R53, -RZ, RZ, 0, 0 ;  /* 0x00000000ff357435 */ /* 0x000fc600000001ff */
[----:B---3--:R-:W-:Y:S04]  /*48d0*/  STS [R3.X4+0x8130], R74 ;  /* 0x0081304a03007388 */ /* 0x008fe80000004800 */
[----:B------:R-:W-:Y:S04]  /*48e0*/  STS [R3.X4+0x9390], R62 ;  /* 0x0093903e03007388 */ /* 0x000fe80000004800 */
[----:B------:R-:W-:Y:S06]  /*48f0*/  BAR.SYNC 0x0 ;  /* 0x0000000000007b1d */ /* 0x000fec0000000000 */
.L_x_5:
[----:B------:R-:W-:Y:S02]  /*4900*/  LEA R124, R48, R55, 0x5 ;  /* 0x00000037307c7211 */ /* 0x000fe400078e28ff */
[----:B------:R-:W-:-:S03]  /*4910*/  LEA R123, R0, R53, 0x5 ;  /* 0x00000035007b7211 */ /* 0x000fc600078e28ff */
[C---:B------:R-:W-:Y:S01]  /*4920*/  IMAD R124, R53.reuse, 0x780, R124 ;  /* 0x00000780357c7824 */ /* 0x040fe200078e027c */
[----:B------:R-:W-:Y:S01]  /*4930*/  IADD3 R53, R53, 0x1, RZ ;  /* 0x0000000135357810 */ /* 0x000fe20007ffe0ff */
[----:B------:R-:W-:-:S03]  /*4940*/  IMAD R123, R123, 0x24, RZ ;  /* 0x000000247b7b7824 */ /* 0x000fc600078e02ff */
[----:B------:R-:W-:Y:S01]  /*4950*/  LDS.64 R82, [R124.X4] ;  /* 0x000000007c527984 */ /* 0x000fe20000004a00 */
[----:B------:R-:W-:-:S03]  /*4960*/  ISETP.GE.U32.AND P6, PT, R53, 0x4, PT ;  /* 0x000000043500780c */ /* 0x000fc60003fc6070 */
[----:B------:R-:W0:Y:S04]  /*4970*/  LDS.128 R76, [R123.X4+0x7800] ;  /* 0x007800007b4c7984 */ /* 0x000e280000004c00 */
[----:B------:R-:W1:Y:S04]  /*4980*/  LDS.64 R56, [R124.X4+0x40] ;  /* 0x000040007c387984 */ /* 0x000e680000004a00 */
[----:B------:R-:W2:Y:S04]  /*4990*/  LDS.64 R84, [R124.X4+0x8] ;  /* 0x000008007c547984 */ /* 0x000ea80000004a00 */
[----:B------:R-:W3:Y:S04]  /*49a0*/  LDS.64 R58, [R124.X4+0x48] ;  /* 0x000048007c3a7984 */ /* 0x000ee80000004a00 */
[----:B------:R-:W4:Y:S04]  /*49b0*/  LDS.128 R72, [R123.X4+0x7a40] ;  /* 0x007a40007b487984 */ /* 0x000f280000004c00 */
[----:B------:R-:W5:Y:S04]  /*49c0*/  LDS.64 R80, [R124.X4+0x80] ;  /* 0x000080007c507984 */ /* 0x000f680000004a00 */
[----:B------:R-:W4:Y:S04]  /*49d0*/  LDS.128 R60, [R123.X4+0x7c80] ;  /* 0x007c80007b3c7984 */ /* 0x000f280000004c00 */
[----:B------:R-:W5:Y:S01]  /*49e0*/  LDS.128 R68, [R123.X4+0x7ec0] ;  /* 0x007ec0007b447984 */ /* 0x000f620000004c00 */
[----:B0-----:R-:W-:-:S02]  /*49f0*/  FFMA R64, R82, R76, R87 ;  /* 0x0000004c52407223 */ /* 0x001fc40000000057 */
[----:B------:R-:W-:Y:S02]  /*4a00*/  FFMA R96, R76, R83, R96 ;  /* 0x000000534c607223 */ /* 0x000fe40000000060 */
[----:B-1----:R-:W-:Y:S02]  /*4a10*/  FFMA R66, R56, R76, R97 ;  /* 0x0000004c38427223 */ /* 0x002fe40000000061 */
[----:B------:R-:W-:Y:S02]  /*4a20*/  FFMA R76, R76, R57, R86 ;  /* 0x000000394c4c7223 */ /* 0x000fe40000000056 */
[-C--:B------:R-:W-:Y:S02]  /*4a30*/  FFMA R65, R83, R77.reuse, R64 ;  /* 0x0000004d53417223 */ /* 0x080fe40000000040 */
[-C--:B------:R-:W-:Y:S02]  /*4a40*/  FFMA R67, R57, R77.reuse, R66 ;  /* 0x0000004d39437223 */ /* 0x080fe40000000042 */
[----:B--2---:R-:W-:-:S02]  /*4a50*/  FFMA R96, R84, R77, R96 ;  /* 0x0000004d54607223 */ /* 0x004fc40000000060 */
[----:B---3--:R-:W-:Y:S02]  /*4a60*/  FFMA R64, R58, R77, R76 ;  /* 0x0000004d3a407223 */ /* 0x008fe4000000004c */
[-C--:B------:R-:W-:Y:S02]  /*4a70*/  FFMA R76, R84, R78.reuse, R65 ;  /* 0x0000004e544c7223 */ /* 0x080fe40000000041 */
[-C--:B------:R-:W-:Y:S02]  /*4a80*/  FFMA R96, R85, R78.reuse, R96 ;  /* 0x0000004e55607223 */ /* 0x080fe40000000060 */
[-C--:B------:R-:W-:Y:S02]  /*4a90*/  FFMA R77, R58, R78.reuse, R67 ;  /* 0x0000004e3a4d7223 */ /* 0x080fe40000000043 */
[----:B------:R-:W-:Y:S02]  /*4aa0*/  FFMA R78, R59, R78, R64 ;  /* 0x0000004e3b4e7223 */ /* 0x000fe40000000040 */
[----:B----4-:R-:W-:-:S02]  /*4ab0*/  FFMA R64, R82, R72, R101 ;  /* 0x0000004852407223 */ /* 0x010fc40000000065 */
[----:B------:R-:W-:Y:S02]  /*4ac0*/  FFMA R66, R56, R72, R99 ;  /* 0x0000004838427223 */ /* 0x000fe40000000063 */
[C---:B------:R-:W-:Y:S02]  /*4ad0*/  FFMA R98, R72.reuse, R83, R98 ;  /* 0x0000005348627223 */ /* 0x040fe40000000062 */
[----:B------:R-:W-:Y:S02]  /*4ae0*/  FFMA R72, R72, R57, R100 ;  /* 0x0000003948487223 */ /* 0x000fe40000000064 */
[-C--:B------:R-:W-:Y:S02]  /*4af0*/  FFMA R65, R83, R73.reuse, R64 ;  /* 0x0000004953417223 */ /* 0x080fe40000000040 */
[-C--:B------:R-:W-:Y:S02]  /*4b00*/  FFMA R67, R57, R73.reuse, R66 ;  /* 0x0000004939437223 */ /* 0x080fe40000000042 */
[----:B------:R-:W-:-:S02]  /*4b10*/  FFMA R98, R84, R73, R98 ;  /* 0x0000004954627223 */ /* 0x000fc40000000062 */
[----:B------:R-:W-:Y:S02]  /*4b20*/  FFMA R73, R58, R73, R72 ;  /* 0x000000493a497223 */ /* 0x000fe40000000048 */
[-C--:B------:R-:W-:Y:S02]  /*4b30*/  FFMA R86, R84, R74.reuse, R65 ;  /* 0x0000004a54567223 */ /* 0x080fe40000000041 */
[-C--:B------:R-:W-:Y:S02]  /*4b40*/  FFMA R72, R58, R74.reuse, R67 ;  /* 0x0000004a3a487223 */ /* 0x080fe40000000043 */
[----:B------:R-:W0:Y:S01]  /*4b50*/  LDS.128 R64, [R123.X4+0x8100] ;  /* 0x008100007b407984 */ /* 0x000e220000004c00 */
[-C--:B------:R-:W-:Y:S02]  /*4b60*/  FFMA R98, R85, R74.reuse, R98 ;  /* 0x0000004a55627223 */ /* 0x080fe40000000062 */
[----:B------:R-:W-:Y:S02]  /*4b70*/  FFMA R74, R59, R74, R73 ;  /* 0x0000004a3b4a7223 */ /* 0x000fe40000000049 */
[----:B-----5:R-:W-:-:S02]  /*4b80*/  FFMA R157, R81, R79, R78 ;  /* 0x0000004f519d7223 */ /* 0x020fc4000000004e */
[-C--:B------:R-:W-:Y:S02]  /*4b90*/  FFMA R78, R80, R75.reuse, R72 ;  /* 0x0000004b504e7223 */ /* 0x080fe40000000048 */
[----:B------:R-:W-:Y:S02]  /*4ba0*/  FFMA R153, R81, R75, R74 ;  /* 0x0000004b51997223 */ /* 0x000fe4000000004a */
[-C--:B------:R-:W-:Y:S02]  /*4bb0*/  FFMA R72, R82, R60.reuse, R143 ;  /* 0x0000003c52487223 */ /* 0x080fe4000000008f */
[----:B------:R-:W-:Y:S02]  /*4bc0*/  FFMA R126, R60, R83, R126 ;  /* 0x000000533c7e7223 */ /* 0x000fe4000000007e */
[----:B------:R-:W-:Y:S02]  /*4bd0*/  FFMA R74, R56, R60, R127 ;  /* 0x0000003c384a7223 */ /* 0x000fe4000000007f */
[----:B------:R-:W-:-:S02]  /*4be0*/  FFMA R60, R60, R57, R106 ;  /* 0x000000393c3c7223 */ /* 0x000fc4000000006a */
[-C--:B------:R-:W-:Y:S02]  /*4bf0*/  FFMA R101, R56, R79.reuse, R76 ;  /* 0x0000004f38657223 */ /* 0x080fe4000000004c */
[CC--:B------:R-:W-:Y:S02]  /*4c00*/  FFMA R155, R57.reuse, R79.reuse, R96 ;  /* 0x0000004f399b7223 */ /* 0x0c0fe40000000060 */
[----:B------:R-:W-:Y:S01]  /*4c10*/  FFMA R100, R80, R79, R77 ;  /* 0x0000004f50647223 */ /* 0x000fe2000000004d */
[----:B------:R-:W-:Y:S01]  /*4c20*/  LDS.64 R96, [R124.X4+0x88] ;  /* 0x000088007c607984 */ /* 0x000fe20000004a00 */
[-C--:B------:R-:W-:Y:S02]  /*4c30*/  FFMA R86, R56, R75.reuse, R86 ;  /* 0x0000004b38567223 */ /* 0x080fe40000000056 */
[----:B------:R-:W-:Y:S02]  /*4c40*/  FFMA R151, R57, R75, R98 ;  /* 0x0000004b39977223 */ /* 0x000fe40000000062 */
[----:B------:R-:W-:-:S02]  /*4c50*/  FFMA R77, R83, R61, R72 ;  /* 0x0000003d534d7223 */ /* 0x000fc40000000048 */
[-C--:B------:R-:W-:Y:S02]  /*4c60*/  FFMA R79, R57, R61.reuse, R74 ;  /* 0x0000003d394f7223 */ /* 0x080fe4000000004a */
[-C--:B------:R-:W-:Y:S01]  /*4c70*/  FFMA R60, R58, R61.reuse, R60 ;  /* 0x0000003d3a3c7223 */ /* 0x080fe2000000003c */
[----:B------:R-:W1:Y:S01]  /*4c80*/  LDS.128 R72, [R123.X4+0x8340] ;  /* 0x008340007b487984 */ /* 0x000e620000004c00 */
[C---:B------:R-:W-:Y:S02]  /*4c90*/  FFMA R126, R84.reuse, R61, R126 ;  /* 0x0000003d547e7223 */ /* 0x040fe4000000007e */
[-C--:B------:R-:W-:Y:S02]  /*4ca0*/  FFMA R60, R59, R62.reuse, R60 ;  /* 0x0000003e3b3c7223 */ /* 0x080fe4000000003c */
[----:B------:R-:W-:Y:S02]  /*4cb0*/  FFMA R77, R84, R62, R77 ;  /* 0x0000003e544d7223 */ /* 0x000fe4000000004d */
[----:B------:R-:W-:-:S02]  /*4cc0*/  FFMA R87, R81, R63, R60 ;  /* 0x0000003f51577223 */ /* 0x000fc4000000003c */
[-C--:B------:R-:W-:Y:S02]  /*4cd0*/  FFMA R126, R85, R62.reuse, R126 ;  /* 0x0000003e557e7223 */ /* 0x080fe4000000007e */
[----:B------:R-:W-:Y:S02]  /*4ce0*/  FFMA R76, R58, R62, R79 ;  /* 0x0000003e3a4c7223 */ /* 0x000fe4000000004f */
[-C--:B------:R-:W-:Y:S02]  /*4cf0*/  FFMA R60, R82, R68.reuse, R135 ;  /* 0x00000044523c7223 */ /* 0x080fe40000000087 */
[----:B------:R-:W-:Y:S02]  /*4d00*/  FFMA R130, R68, R83, R130 ;  /* 0x0000005344827223 */ /* 0x000fe40000000082 */
[C---:B------:R-:W-:Y:S02]  /*4d10*/  FFMA R62, R56.reuse, R68, R125 ;  /* 0x00000044383e7223 */ /* 0x040fe4000000007d */
[----:B------:R-:W-:-:S02]  /*4d20*/  FFMA R77, R56, R63, R77 ;  /* 0x0000003f384d7223 */ /* 0x000fc4000000004d */
[-C--:B------:R-:W-:Y:S02]  /*4d30*/  FFMA R79, R57, R63.reuse, R126 ;  /* 0x0000003f394f7223 */ /* 0x080fe4000000007e */
[----:B------:R-:W-:Y:S02]  /*4d40*/  FFMA R76, R80, R63, R76 ;  /* 0x0000003f504c7223 */ /* 0x000fe4000000004c */
[----:B------:R-:W-:Y:S02]  /*4d50*/  FFMA R61, R83, R69, R60 ;  /* 0x00000045533d7223 */ /* 0x000fe4000000003c */
[----:B------:R-:W-:Y:S02]  /*4d60*/  FFMA R68, R68, R57, R107 ;  /* 0x0000003944447223 */ /* 0x000fe4000000006b */
[-C--:B------:R-:W-:Y:S01]  /*4d70*/  FFMA R60, R84, R69.reuse, R130 ;  /* 0x00000045543c7223 */ /* 0x080fe20000000082 */
[----:B------:R-:W-:Y:S01]  /*4d80*/  LDS.64 R106, [R124.X4+0xc0] ;  /* 0x0000c0007c6a7984 */ /* 0x000fe20000004a00 */
[----:B------:R-:W-:-:S02]  /*4d90*/  FFMA R63, R57, R69, R62 ;  /* 0x00000045393f7223 */ /* 0x000fc4000000003e */
[----:B------:R-:W-:Y:S02]  /*4da0*/  FFMA R69, R58, R69, R68 ;  /* 0x000000453a457223 */ /* 0x000fe40000000044 */
[-C--:B------:R-:W-:Y:S02]  /*4db0*/  FFMA R130, R84, R70.reuse, R61 ;  /* 0x0000004654827223 */ /* 0x080fe4000000003d */
[-C--:B------:R-:W-:Y:S02]  /*4dc0*/  FFMA R68, R85, R70.reuse, R60 ;  /* 0x0000004655447223 */ /* 0x080fe4000000003c */
[-C--:B------:R-:W-:Y:S02]  /*4dd0*/  FFMA R156, R58, R70.reuse, R63 ;  /* 0x000000463a9c7223 */ /* 0x080fe4000000003f */
[----:B------:R-:W2:Y:S01]  /*4de0*/  LDS.128 R60, [R123.X4+0x8580] ;  /* 0x008580007b3c7984 */ /* 0x000ea20000004c00 */
[----:B------:R-:W-:Y:S02]  /*4df0*/  FFMA R70, R59, R70, R69 ;  /* 0x000000463b467223 */ /* 0x000fe40000000045 */
[----:B------:R-:W-:-:S02]  /*4e00*/  FFMA R163, R57, R71, R68 ;  /* 0x0000004739a37223 */ /* 0x000fc40000000044 */
[----:B------:R-:W-:Y:S02]  /*4e10*/  FFMA R165, R81, R71, R70 ;  /* 0x0000004751a57223 */ /* 0x000fe40000000046 */
[-C--:B0-----:R-:W-:Y:S02]  /*4e20*/  FFMA R68, R82, R64.reuse, R141 ;  /* 0x0000004052447223 */ /* 0x081fe4000000008d */
[----:B------:R-:W-:Y:S02]  /*4e30*/  FFMA R128, R64, R83, R128 ;  /* 0x0000005340807223 */ /* 0x000fe40000000080 */
[----:B------:R-:W-:Y:S02]  /*4e40*/  FFMA R70, R56, R64, R131 ;  /* 0x0000004038467223 */ /* 0x000fe40000000083 */
[----:B------:R-:W-:Y:S02]  /*4e50*/  FFMA R64, R64, R57, R109 ;  /* 0x0000003940407223 */ /* 0x000fe4000000006d */
[----:B------:R-:W-:-:S02]  /*4e60*/  FFMA R130, R56, R71, R130 ;  /* 0x0000004738827223 */ /* 0x000fc40000000082 */
[----:B------:R-:W-:Y:S02]  /*4e70*/  FFMA R156, R80, R71, R156 ;  /* 0x00000047509c7223 */ /* 0x000fe4000000009c */
[-C--:B------:R-:W-:Y:S02]  /*4e80*/  FFMA R69, R83, R65.reuse, R68 ;  /* 0x0000004153457223 */ /* 0x080fe40000000044 */
[-C--:B------:R-:W-:Y:S02]  /*4e90*/  FFMA R71, R57, R65.reuse, R70 ;  /* 0x0000004139477223 */ /* 0x080fe40000000046 */
[-C--:B------:R-:W-:Y:S02]  /*4ea0*/  FFMA R64, R58, R65.reuse, R64 ;  /* 0x000000413a407223 */ /* 0x080fe40000000040 */
[C---:B------:R-:W-:Y:S02]  /*4eb0*/  FFMA R128, R84.reuse, R65, R128 ;  /* 0x0000004154807223 */ /* 0x040fe40000000080 */
[----:B------:R-:W-:-:S02]  /*4ec0*/  FFMA R135, R84, R66, R69 ;  /* 0x0000004254877223 */ /* 0x000fc40000000045 */
[-C--:B------:R-:W-:Y:S02]  /*4ed0*/  FFMA R154, R58, R66.reuse, R71 ;  /* 0x000000423a9a7223 */ /* 0x080fe40000000047 */
[-C--:B------:R-:W-:Y:S01]  /*4ee0*/  FFMA R64, R59, R66.reuse, R64 ;  /* 0x000000423b407223 */ /* 0x080fe20000000040 */
[----:B------:R-:W0:Y:S01]  /*4ef0*/  LDS.128 R68, [R123.X4+0x87c0] ;  /* 0x0087c0007b447984 */ /* 0x000e220000004c00 */
[----:B------:R-:W-:Y:S02]  /*4f00*/  FFMA R128, R85, R66, R128 ;  /* 0x0000004255807223 */ /* 0x000fe40000000080 */
[----:B------:R-:W-:Y:S02]  /*4f10*/  FFMA R161, R81, R67, R64 ;  /* 0x0000004351a17223 */ /* 0x000fe40000000040 */
[-C--:B-1----:R-:W-:Y:S02]  /*4f20*/  FFMA R64, R82, R72.reuse, R139 ;  /* 0x0000004852407223 */ /* 0x082fe4000000008b */
[----:B------:R-:W-:-:S02]  /*4f30*/  FFMA R66, R56, R72, R133 ;  /* 0x0000004838427223 */ /* 0x000fc40000000085 */
[-C--:B------:R-:W-:Y:S02]  /*4f40*/  FFMA R135, R56, R67.reuse, R135 ;  /* 0x0000004338877223 */ /* 0x080fe40000000087 */
[-C--:B------:R-:W-:Y:S02]  /*4f50*/  FFMA R159, R57, R67.reuse, R128 ;  /* 0x00000043399f7223 */ /* 0x080fe40000000080 */
[----:B------:R-:W-:Y:S02]  /*4f60*/  FFMA R154, R80, R67, R154 ;  /* 0x00000043509a7223 */ /* 0x000fe4000000009a */
[-C--:B------:R-:W-:Y:S02]  /*4f70*/  FFMA R65, R83, R73.reuse, R64 ;  /* 0x0000004953417223 */ /* 0x080fe40000000040 */
[----:B------:R-:W-:Y:S02]  /*4f80*/  FFMA R67, R57, R73, R66 ;  /* 0x0000004939437223 */ /* 0x000fe40000000042 */
[----:B------:R-:W-:-:S02]  /*4f90*/  FFMA R132, R72, R83, R132 ;  /* 0x0000005348847223 */ /* 0x000fc40000000084 */
[----:B------:R-:W-:Y:S02]  /*4fa0*/  FFMA R72, R72, R57, R129 ;  /* 0x0000003948487223 */ /* 0x000fe40000000081 */
[-C--:B------:R-:W-:Y:S02]  /*4fb0*/  FFMA R65, R84, R74.reuse, R65 ;  /* 0x0000004a54417223 */ /* 0x080fe40000000041 */
[C---:B------:R-:W-:Y:S02]  /*4fc0*/  FFMA R67, R58.reuse, R74, R67 ;  /* 0x0000004a3a437223 */ /* 0x040fe40000000043 */
[----:B------:R-:W-:Y:S02]  /*4fd0*/  FFMA R72, R58, R73, R72 ;  /* 0x000000493a487223 */ /* 0x000fe40000000048 */
[-C--:B------:R-:W-:Y:S02]  /*4fe0*/  FFMA R138, R56, R75.reuse, R65 ;  /* 0x0000004b388a7223 */ /* 0x080fe40000000041 */
[----:B------:R-:W-:-:S02]  /*4ff0*/  FFMA R136, R80, R75, R67 ;  /* 0x0000004b50887223 */ /* 0x000fc40000000043 */
[----:B------:R-:W-:Y:S01]  /*5000*/  FFMA R132, R84, R73, R132 ;  /* 0x0000004954847223 */ /* 0x000fe20000000084 */
[----:B------:R-:W1:Y:S01]  /*5010*/  LDS.128 R64, [R123.X4+0x7810] ;  /* 0x007810007b407984 */ /* 0x000e620000004c00 */
[-C--:B------:R-:W-:Y:S02]  /*5020*/  FFMA R72, R59, R74.reuse, R72 ;  /* 0x0000004a3b487223 */ /* 0x080fe40000000048 */
[----:B------:R-:W-:Y:S02]  /*5030*/  FFMA R132, R85, R74, R132 ;  /* 0x0000004a55847223 */ /* 0x000fe40000000084 */
[----:B------:R-:W-:Y:S02]  /*5040*/  FFMA R141, R81, R75, R72 ;  /* 0x0000004b518d7223 */ /* 0x000fe40000000048 */
[-C--:B--2---:R-:W-:Y:S02]  /*5050*/  FFMA R72, R82, R60.reuse, R105 ;  /* 0x0000003c52487223 */ /* 0x084fe40000000069 */
[----:B------:R-:W-:-:S02]  /*5060*/  FFMA R74, R56, R60, R103 ;  /* 0x0000003c384a7223 */ /* 0x000fc40000000067 */
[C---:B------:R-:W-:Y:S02]  /*5070*/  FFMA R102, R60.reuse, R83, R102 ;  /* 0x000000533c667223 */ /* 0x040fe40000000066 */
[----:B------:R-:W-:Y:S02]  /*5080*/  FFMA R60, R60, R57, R104 ;  /* 0x000000393c3c7223 */ /* 0x000fe40000000068 */
[----:B------:R-:W-:Y:S01]  /*5090*/  FFMA R139, R57, R75, R132 ;  /* 0x0000004b398b7223 */ /* 0x000fe20000000084 */
[----:B------:R-:W-:Y:S01]  /*50a0*/  LDS.64 R104, [R124.X4+0xc8] ;  /* 0x0000c8007c687984 */ /* 0x000fe20000004a00 */
[-C--:B------:R-:W-:Y:S02]  /*50b0*/  FFMA R99, R83, R61.reuse, R72 ;  /* 0x0000003d53637223 */ /* 0x080fe40000000048 */
[-C--:B------:R-:W-:Y:S02]  /*50c0*/  FFMA R103, R57, R61.reuse, R74 ;  /* 0x0000003d39677223 */ /* 0x080fe4000000004a */
[----:B------:R-:W2:Y:S01]  /*50d0*/  LDS.128 R72, [R123.X4+0x7a50] ;  /* 0x007a50007b487984 */ /* 0x000ea20000004c00 */
[----:B------:R-:W-:-:S02]  /*50e0*/  FFMA R60, R58, R61, R60 ;  /* 0x0000003d3a3c7223 */ /* 0x000fc4000000003c */
[----:B------:R-:W-:Y:S02]  /*50f0*/  FFMA R102, R84, R61, R102 ;  /* 0x0000003d54667223 */ /* 0x000fe40000000066 */
[----:B------:R-:W-:Y:S02]  /*5100*/  FFMA R60, R59, R62, R60 ;  /* 0x0000003e3b3c7223 */ /* 0x000fe4000000003c */
[-C--:B0-----:R-:W-:Y:S02]  /*5110*/  FFMA R82, R82, R68.reuse, R145 ;  /* 0x0000004452527223 */ /* 0x081fe40000000091 */
[----:B------:R-:W-:Y:S02]  /*5120*/  FFMA R149, R81, R63, R60 ;  /* 0x0000003f51957223 */ /* 0x000fe4000000003c */
[----:B------:R-:W-:Y:S02]  /*5130*/  FFMA R60, R56, R68, R137 ;  /* 0x00000044383c7223 */ /* 0x000fe40000000089 */
[----:B------:R-:W-:-:S02]  /*5140*/  FFMA R134, R68, R83, R134 ;  /* 0x0000005344867223 */ /* 0x000fc40000000086 */
[----:B------:R-:W-:Y:S02]  /*5150*/  FFMA R61, R57, R69, R60 ;  /* 0x00000045393d7223 */ /* 0x000fe4000000003c */
[-C--:B------:R-:W-:Y:S02]  /*5160*/  FFMA R99, R84, R62.reuse, R99 ;  /* 0x0000003e54637223 */ /* 0x080fe40000000063 */
[-C--:B------:R-:W-:Y:S02]  /*5170*/  FFMA R102, R85, R62.reuse, R102 ;  /* 0x0000003e55667223 */ /* 0x080fe40000000066 */
[----:B------:R-:W-:Y:S02]  /*5180*/  FFMA R103, R58, R62, R103 ;  /* 0x0000003e3a677223 */ /* 0x000fe40000000067 */
[----:B------:R-:W-:Y:S02]  /*5190*/  FFMA R68, R68, R57, R108 ;  /* 0x0000003944447223 */ /* 0x000fe4000000006c */
[-C--:B------:R-:W-:Y:S01]  /*51a0*/  FFMA R142, R56, R63.reuse, R99 ;  /* 0x0000003f388e7223 */ /* 0x080fe20000000063 */
[----:B------:R-:W-:Y:S01]  /*51b0*/  LDS.64 R108, [R124.X4+0x780] ;  /* 0x000780007c6c7984 */ /* 0x000fe20000004a00 */
[----:B------:R-:W-:-:S02]  /*51c0*/  FFMA R147, R57, R63, R102 ;  /* 0x0000003f39937223 */ /* 0x000fc40000000066 */
[----:B------:R-:W-:Y:S01]  /*51d0*/  FFMA R144, R80, R63, R103 ;  /* 0x0000003f50907223 */ /* 0x000fe20000000067 */
[----:B------:R-:W-:Y:S01]  /*51e0*/  LDS.64 R98, [R124.X4+0x7c0] ;  /* 0x0007c0007c627984 */ /* 0x000fe20000004a00 */
[CC--:B------:R-:W-:Y:S02]  /*51f0*/  FFMA R68, R58.reuse, R69.reuse, R68 ;  /* 0x000000453a447223 */ /* 0x0c0fe40000000044 */
[-C--:B------:R-:W-:Y:S01]  /*5200*/  FFMA R140, R58, R70.reuse, R61 ;  /* 0x000000463a8c7223 */ /* 0x080fe2000000003d */
[----:B------:R-:W-:Y:S01]  /*5210*/  LDS.64 R102, [R124.X4+0x7c8] ;  /* 0x0007c8007c667984 */ /* 0x000fe20000004a00 */
[-C--:B------:R-:W-:Y:S02]  /*5220*/  FFMA R83, R83, R69.reuse, R82 ;  /* 0x0000004553537223 */ /* 0x080fe40000000052 */
[----:B------:R-:W-:Y:S01]  /*5230*/  FFMA R134, R84, R69, R134 ;  /* 0x0000004554867223 */ /* 0x000fe20000000086 */
[----:B------:R-:W0:Y:S01]  /*5240*/  LDS.128 R60, [R123.X4+0x7820] ;  /* 0x007820007b3c7984 */ /* 0x000e220000004c00 */
[----:B------:R-:W-:-:S02]  /*5250*/  FFMA R68, R59, R70, R68 ;  /* 0x000000463b447223 */ /* 0x000fc40000000044 */
[-C--:B------:R-:W-:Y:S02]  /*5260*/  FFMA R83, R84, R70.reuse, R83 ;  /* 0x0000004654537223 */ /* 0x080fe40000000053 */
[----:B------:R-:W-:Y:S02]  /*5270*/  FFMA R134, R85, R70, R134 ;  /* 0x0000004655867223 */ /* 0x000fe40000000086 */
[----:B------:R-:W-:Y:S02]  /*5280*/  FFMA R145, R81, R71, R68 ;  /* 0x0000004751917223 */ /* 0x000fe40000000044 */
[----:B-1----:R-:W-:Y:S02]  /*5290*/  FFMA R68, R64, R57, R101 ;  /* 0x0000003940447223 */ /* 0x002fe40000000065 */
[----:B------:R-:W-:Y:S02]  /*52a0*/  FFMA R70, R58, R64, R155 ;  /* 0x000000403a467223 */ /* 0x000fe4000000009b */
[----:B------:R-:W-:-:S02]  /*52b0*/  FFMA R69, R64, R81, R100 ;  /* 0x0000005140457223 */ /* 0x000fc40000000064 */
[----:B------:R-:W1:Y:S01]  /*52c0*/  LDS.64 R100, [R124.X4+0x788] ;  /* 0x000788007c647984 */ /* 0x000e620000004a00 */
[-C--:B------:R-:W-:Y:S02]  /*52d0*/  FFMA R56, R56, R71.reuse, R83 ;  /* 0x0000004738387223 */ /* 0x080fe40000000053 */
[-C--:B------:R-:W-:Y:S02]  /*52e0*/  FFMA R143, R57, R71.reuse, R134 ;  /* 0x00000047398f7223 */ /* 0x080fe40000000086 */
[----:B------:R-:W-:Y:S02]  /*52f0*/  FFMA R140, R80, R71, R140 ;  /* 0x00000047508c7223 */ /* 0x000fe4000000008c */
[-C--:B------:R-:W-:Y:S02]  /*5300*/  FFMA R83, R58, R65.reuse, R68 ;  /* 0x000000413a537223 */ /* 0x080fe40000000044 */
[-C--:B------:R-:W-:Y:S02]  /*5310*/  FFMA R82, R59, R65.reuse, R70 ;  /* 0x000000413b527223 */ /* 0x080fe40000000046 */
[----:B------:R-:W-:-:S02]  /*5320*/  FFMA R85, R96, R65, R69 ;  /* 0x0000004160557223 */ /* 0x000fc40000000045 */
[----:B------:R-:W-:Y:S01]  /*5330*/  FFMA R64, R96, R64, R157 ;  /* 0x0000004060407223 */ /* 0x000fe2000000009d */
[----:B------:R-:W3:Y:S01]  /*5340*/  LDS.128 R68, [R123.X4+0x7a60] ;  /* 0x007a60007b447984 */ /* 0x000ee20000004c00 */
[----:B--2---:R-:W-:Y:S02]  /*5350*/  FFMA R86, R72, R57, R86 ;  /* 0x0000003948567223 */ /* 0x004fe40000000056 */
[----:B------:R-:W-:Y:S02]  /*5360*/  FFMA R65, R97, R65, R64 ;  /* 0x0000004161417223 */ /* 0x000fe40000000040 */
[-C--:B------:R-:W-:Y:S02]  /*5370*/  FFMA R64, R58, R72.reuse, R151 ;  /* 0x000000483a407223 */ /* 0x080fe40000000097 */
[----:B------:R-:W-:Y:S02]  /*5380*/  FFMA R78, R72, R81, R78 ;  /* 0x00000051484e7223 */ /* 0x000fe4000000004e */
[----:B------:R-:W-:-:S02]  /*5390*/  FFMA R72, R96, R72, R153 ;  /* 0x0000004860487223 */ /* 0x000fc40000000099 */
[-C--:B------:R-:W-:Y:S02]  /*53a0*/  FFMA R125, R58, R73.reuse, R86 ;  /* 0x000000493a7d7223 */ /* 0x080fe40000000056 */
[-C--:B------:R-:W-:Y:S02]  /*53b0*/  FFMA R84, R59, R73.reuse, R64 ;  /* 0x000000493b547223 */ /* 0x080fe40000000040 */
[-C--:B------:R-:W-:Y:S02]  /*53c0*/  FFMA R127, R96, R73.reuse, R78 ;  /* 0x00000049607f7223 */ /* 0x080fe4000000004e */
[----:B------:R-:W-:Y:S02]  /*53d0*/  FFMA R73, R97, R73, R72 ;  /* 0x0000004961497223 */ /* 0x000fe40000000048 */
[-C--:B------:R-:W-:Y:S02]  /*53e0*/  FFMA R64, R80, R66.reuse, R83 ;  /* 0x0000004250407223 */ /* 0x080fe40000000053 */
[----:B------:R-:W-:-:S02]  /*53f0*/  FFMA R72, R106, R66, R85 ;  /* 0x000000426a487223 */ /* 0x000fc40000000055 */
[-C--:B------:R-:W-:Y:S02]  /*5400*/  FFMA R65, R107, R66.reuse, R65 ;  /* 0x000000426b417223 */ /* 0x080fe40000000041 */
[C---:B------:R-:W-:Y:S02]  /*5410*/  FFMA R82, R81.reuse, R66, R82 ;  /* 0x0000004251527223 */ /* 0x040fe40000000052 */
[-C--:B------:R-:W-:Y:S02]  /*5420*/  FFMA R78, R80, R74.reuse, R125 ;  /* 0x0000004a504e7223 */ /* 0x080fe4000000007d */
[-C--:B------:R-:W-:Y:S02]  /*5430*/  FFMA R84, R81, R74.reuse, R84 ;  /* 0x0000004a51547223 */ /* 0x080fe40000000054 */
[-C--:B------:R-:W-:Y:S02]  /*5440*/  FFMA R86, R106, R74.reuse, R127 ;  /* 0x0000004a6a567223 */ /* 0x080fe4000000007f */
[----:B------:R-:W-:-:S02]  /*5450*/  FFMA R74, R107, R74, R73 ;  /* 0x0000004a6b4a7223 */ /* 0x000fc40000000049 */
[-C--:B------:R-:W-:Y:S02]  /*5460*/  FFMA R83, R107, R67.reuse, R72 ;  /* 0x000000436b537223 */ /* 0x080fe40000000048 */
[-C--:B------:R-:W-:Y:S02]  /*5470*/  FFMA R73, R81, R67.reuse, R64 ;  /* 0x0000004351497223 */ /* 0x080fe40000000040 */
[-C--:B------:R-:W-:Y:S02]  /*5480*/  FFMA R82, R96, R67.reuse, R82 ;  /* 0x0000004360527223 */ /* 0x080fe40000000052 */
[----:B------:R-:W-:Y:S02]  /*5490*/  FFMA R72, R104, R67, R65 ;  /* 0x0000004368487223 */ /* 0x000fe40000000041 */
[----:B------:R-:W2:Y:S01]  /*54a0*/  LDS.128 R64, [R123.X4+0x7c90] ;  /* 0x007c90007b407984 */ /* 0x000ea20000004c00 */
[----:B0-----:R-:W-:Y:S02]  /*54b0*/  FFMA R73, R96, R60, R73 ;  /* 0x0000003c60497223 */ /* 0x001fe40000000049 */
[----:B------:R-:W-:-:S02]  /*54c0*/  FFMA R82, R60, R97, R82 ;  /* 0x000000613c527223 */ /* 0x000fc40000000052 */
[-C--:B------:R-:W-:Y:S02]  /*54d0*/  FFMA R129, R107, R75.reuse, R86 ;  /* 0x0000004b6b817223 */ /* 0x080fe40000000056 */
[-C--:B------:R-:W-:Y:S02]  /*54e0*/  FFMA R85, R81, R75.reuse, R78 ;  /* 0x0000004b51557223 */ /* 0x080fe4000000004e */
[-C--:B------:R-:W-:Y:S02]  /*54f0*/  FFMA R84, R96, R75.reuse, R84 ;  /* 0x0000004b60547223 */ /* 0x080fe40000000054 */
[C---:B------:R-:W-:Y:S02]  /*5500*/  FFMA R86, R104.reuse, R75, R74 ;  /* 0x0000004b68567223 */ /* 0x040fe4000000004a */
[----:B------:R-:W-:Y:S02]  /*5510*/  FFMA R83, R104, R60, R83 ;  /* 0x0000003c68537223 */ /* 0x000fe40000000053 */
[----:B------:R-:W-:-:S02]  /*5520*/  FFMA R72, R60, R105, R72 ;  /* 0x000000693c487223 */ /* 0x000fc40000000048 */
[-C--:B------:R-:W-:Y:S02]  /*5530*/  FFMA R73, R108, R61.reuse, R73 ;  /* 0x0000003d6c497223 */ /* 0x080fe40000000049 */
[-C--:B------:R-:W-:Y:S02]  /*5540*/  FFMA R75, R109, R61.reuse, R82 ;  /* 0x0000003d6d4b7223 */ /* 0x080fe40000000052 */
[-C--:B------:R-:W-:Y:S02]  /*5550*/  FFMA R83, R98, R61.reuse, R83 ;  /* 0x0000003d62537223 */ /* 0x080fe40000000053 */
[----:B------:R-:W-:Y:S02]  /*5560*/  FFMA R61, R99, R61, R72 ;  /* 0x0000003d633d7223 */ /* 0x000fe40000000048 */
[-C--:B------:R-:W-:Y:S02]  /*5570*/  FFMA R60, R109, R62.reuse, R73 ;  /* 0x0000003e6d3c7223 */ /* 0x080fe40000000049 */
[----:B-1----:R-:W-:-:S02]  /*5580*/  FFMA R78, R100, R62, R75 ;  /* 0x0000003e644e7223 */ /* 0x002fc4000000004b */
[----:B------:R-:W0:Y:S01]  /*5590*/  LDS.128 R72, [R123.X4+0x7ca0] ;  /* 0x007ca0007b487984 */ /* 0x000e220000004c00 */
[-C--:B------:R-:W-:Y:S02]  /*55a0*/  FFMA R83, R99, R62.reuse, R83 ;  /* 0x0000003e63537223 */ /* 0x080fe40000000053 */
[----:B------:R-:W-:Y:S02]  /*55b0*/  FFMA R62, R102, R62, R61 ;  /* 0x0000003e663e7223 */ /* 0x000fe4000000003d */
[-C--:B---3--:R-:W-:Y:S02]  /*55c0*/  FFMA R85, R96, R68.reuse, R85 ;  /* 0x0000004460557223 */ /* 0x088fe40000000055 */
[----:B------:R-:W-:Y:S02]  /*55d0*/  FFMA R84, R68, R97, R84 ;  /* 0x0000006144547223 */ /* 0x000fe40000000054 */
[----:B------:R-:W-:Y:S02]  /*55e0*/  FFMA R129, R104, R68, R129 ;  /* 0x0000004468817223 */ /* 0x000fe40000000081 */
[----:B------:R-:W-:-:S02]  /*55f0*/  FFMA R86, R68, R105, R86 ;  /* 0x0000006944567223 */ /* 0x000fc40000000056 */
[-C--:B------:R-:W-:Y:S02]  /*5600*/  FFMA R125, R100, R63.reuse, R60 ;  /* 0x0000003f647d7223 */ /* 0x080fe4000000003c */
[-C--:B------:R-:W-:Y:S02]  /*5610*/  FFMA R78, R101, R63.reuse, R78 ;  /* 0x0000003f654e7223 */ /* 0x080fe4000000004e */
[-C--:B------:R-:W-:Y:S02]  /*5620*/  FFMA R127, R102, R63.reuse, R83 ;  /* 0x0000003f667f7223 */ /* 0x080fe40000000053 */
[----:B------:R-:W-:Y:S01]  /*5630*/  FFMA R126, R103, R63, R62 ;  /* 0x0000003f677e7223 */ /* 0x000fe2000000003e */
[----:B------:R-:W-:Y:S01]  /*5640*/  LDS.64 R82, [R124.X4+0x800] ;  /* 0x000800007c527984 */ /* 0x000fe20000004a00 */
[-C--:B------:R-:W-:Y:S02]  /*5650*/  FFMA R85, R108, R69.reuse, R85 ;  /* 0x000000456c557223 */ /* 0x080fe40000000055 */
[----:B------:R-:W-:-:S02]  /*5660*/  FFMA R61, R109, R69, R84 ;  /* 0x000000456d3d7223 */ /* 0x000fc40000000054 */
[-C--:B------:R-:W-:Y:S02]  /*5670*/  FFMA R129, R98, R69.reuse, R129 ;  /* 0x0000004562817223 */ /* 0x080fe40000000081 */
[----:B------:R-:W-:Y:S02]  /*5680*/  FFMA R63, R99, R69, R86 ;  /* 0x00000045633f7223 */ /* 0x000fe40000000056 */
[-C--:B------:R-:W-:Y:S02]  /*5690*/  FFMA R85, R109, R70.reuse, R85 ;  /* 0x000000466d557223 */ /* 0x080fe40000000055 */
[-C--:B------:R-:W-:Y:S02]  /*56a0*/  FFMA R68, R100, R70.reuse, R61 ;  /* 0x0000004664447223 */ /* 0x080fe4000000003d */
[-C--:B------:R-:W-:Y:S02]  /*56b0*/  FFMA R69, R99, R70.reuse, R129 ;  /* 0x0000004663457223 */ /* 0x080fe40000000081 */
[----:B------:R-:W-:-:S02]  /*56c0*/  FFMA R70, R102, R70, R63 ;  /* 0x0000004666467223 */ /* 0x000fc4000000003f */
[----:B------:R-:W1:Y:S01]  /*56d0*/  LDS.128 R60, [R123.X4+0x7830] ;  /* 0x007830007b3c7984 */ /* 0x000e620000004c00 */
[-C--:B------:R-:W-:Y:S02]  /*56e0*/  FFMA R128, R101, R71.reuse, R68 ;  /* 0x0000004765807223 */ /* 0x080fe40000000044 */
[----:B------:R-:W-:Y:S02]  /*56f0*/  FFMA R131, R102, R71, R69 ;  /* 0x0000004766837223 */ /* 0x000fe40000000045 */
[-C--:B--2---:R-:W-:Y:S02]  /*5700*/  FFMA R68, R58, R64.reuse, R79 ;  /* 0x000000403a447223 */ /* 0x084fe4000000004f */
[C---:B------:R-:W-:Y:S02]  /*5710*/  FFMA R69, R64.reuse, R81, R76 ;  /* 0x0000005140457223 */ /* 0x040fe4000000004c */
[----:B------:R-:W-:Y:S02]  /*5720*/  FFMA R77, R64, R57, R77 ;  /* 0x00000039404d7223 */ /* 0x000fe4000000004d */
[----:B------:R-:W-:-:S02]  /*5730*/  FFMA R64, R96, R64, R87 ;  /* 0x0000004060407223 */ /* 0x000fc40000000057 */
[-C--:B------:R-:W-:Y:S02]  /*5740*/  FFMA R129, R100, R71.reuse, R85 ;  /* 0x0000004764817223 */ /* 0x080fe40000000055 */
[----:B------:R-:W-:Y:S01]  /*5750*/  FFMA R132, R103, R71, R70 ;  /* 0x0000004767847223 */ /* 0x000fe20000000046 */
[----:B------:R-:W-:Y:S01]  /*5760*/  LDS.64 R84, [R124.X4+0x808] ;  /* 0x000808007c547984 */ /* 0x000fe20000004a00 */
[-C--:B------:R-:W-:Y:S02]  /*5770*/  FFMA R76, R59, R65.reuse, R68 ;  /* 0x000000413b4c7223 */ /* 0x080fe40000000044 */
[-C--:B------:R-:W-:Y:S02]  /*5780*/  FFMA R79, R96, R65.reuse, R69 ;  /* 0x00000041604f7223 */ /* 0x080fe40000000045 */
[----:B------:R-:W2:Y:S01]  /*5790*/  LDS.128 R68, [R123.X4+0x7a70] ;  /* 0x007a70007b447984 */ /* 0x000ea20000004c00 */
[-C--:B------:R-:W-:Y:S02]  /*57a0*/  FFMA R77, R58, R65.reuse, R77 ;  /* 0x000000413a4d7223 */ /* 0x080fe4000000004d */
        /* <DEDUP_REMOVED lines=8> */
[----:B------:R-:W-:Y:S01]  /*5830*/  FFMA R66, R104, R67, R66 ;  /* 0x0000004368427223 */ /* 0x000fe20000000042 */
[----:B------:R-:W-:Y:S01]  /*5840*/  LDS.64 R86, [R124.X4+0x840] ;  /* 0x000840007c567984 */ /* 0x000fe20000004a00 */
[-C--:B0-----:R-:W-:Y:S02]  /*5850*/  FFMA R65, R96, R72.reuse, R65 ;  /* 0x0000004860417223 */ /* 0x081fe40000000041 */
[----:B------:R-:W-:Y:S02]  /*5860*/  FFMA R76, R72, R97, R76 ;  /* 0x00000061484c7223 */ /* 0x000fe4000000004c */
[----:B------:R-:W-:Y:S02]  /*5870*/  FFMA R64, R104, R72, R77 ;  /* 0x0000004868407223 */ /* 0x000fe4000000004d */
[----:B------:R-:W-:-:S02]  /*5880*/  FFMA R66, R72, R105, R66 ;  /* 0x0000006948427223 */ /* 0x000fc40000000042 */
[-C--:B------:R-:W-:Y:S02]  /*5890*/  FFMA R72, R108, R73.reuse, R65 ;  /* 0x000000496c487223 */ /* 0x080fe40000000041 */
[-C--:B------:R-:W-:Y:S02]  /*58a0*/  FFMA R77, R109, R73.reuse, R76 ;  /* 0x000000496d4d7223 */ /* 0x080fe4000000004c */
[-C--:B------:R-:W-:Y:S02]  /*58b0*/  FFMA R79, R98, R73.reuse, R64 ;  /* 0x00000049624f7223 */ /* 0x080fe40000000040 */
[----:B------:R-:W-:Y:S02]  /*58c0*/  FFMA R73, R99, R73, R66 ;  /* 0x0000004963497223 */ /* 0x000fe40000000042 */
[----:B------:R-:W0:Y:S01]  /*58d0*/  LDS.128 R64, [R123.X4+0x7cb0] ;  /* 0x007cb0007b407984 */ /* 0x000e220000004c00 */
[-C--:B------:R-:W-:Y:S02]  /*58e0*/  FFMA R72, R109, R74.reuse, R72 ;  /* 0x0000004a6d487223 */ /* 0x080fe40000000048 */
[----:B------:R-:W-:-:S02]  /*58f0*/  FFMA R76, R100, R74, R77 ;  /* 0x0000004a644c7223 */ /* 0x000fc4000000004d */
[-C--:B------:R-:W-:Y:S02]  /*5900*/  FFMA R79, R99, R74.reuse, R79 ;  /* 0x0000004a634f7223 */ /* 0x080fe4000000004f */
[----:B------:R-:W-:Y:S02]  /*5910*/  FFMA R74, R102, R74, R73 ;  /* 0x0000004a664a7223 */ /* 0x000fe40000000049 */
[-C--:B------:R-:W-:Y:S02]  /*5920*/  FFMA R133, R100, R75.reuse, R72 ;  /* 0x0000004b64857223 */ /* 0x080fe40000000048 */
[----:B------:R-:W-:Y:S02]  /*5930*/  FFMA R158, R103, R75, R74 ;  /* 0x0000004b679e7223 */ /* 0x000fe4000000004a */
[-C--:B-1----:R-:W-:Y:S02]  /*5940*/  FFMA R72, R98, R60.reuse, R125 ;  /* 0x0000003c62487223 */ /* 0x082fe4000000007d */
[----:B------:R-:W-:-:S02]  /*5950*/  FFMA R74, R82, R60, R127 ;  /* 0x0000003c524a7223 */ /* 0x000fc4000000007f */
[-C--:B------:R-:W-:Y:S02]  /*5960*/  FFMA R137, R102, R75.reuse, R79 ;  /* 0x0000004b66897223 */ /* 0x080fe4000000004f */
[----:B------:R-:W-:Y:S02]  /*5970*/  FFMA R134, R101, R75, R76 ;  /* 0x0000004b65867223 */ /* 0x000fe4000000004c */
[-C--:B------:R-:W-:Y:S02]  /*5980*/  FFMA R77, R99, R61.reuse, R72 ;  /* 0x0000003d634d7223 */ /* 0x080fe40000000048 */
[----:B------:R-:W-:Y:S02]  /*5990*/  FFMA R79, R83, R61, R74 ;  /* 0x0000003d534f7223 */ /* 0x000fe4000000004a */
[----:B------:R-:W1:Y:S01]  /*59a0*/  LDS.128 R72, [R123.X4+0x7ed0] ;  /* 0x007ed0007b487984 */ /* 0x000e620000004c00 */
[----:B------:R-:W-:Y:S02]  /*59b0*/  FFMA R78, R60, R99, R78 ;  /* 0x000000633c4e7223 */ /* 0x000fe4000000004e */
[----:B--2---:R-:W-:-:S02]  /*59c0*/  FFMA R76, R82, R68, R131 ;  /* 0x00000044524c7223 */ /* 0x004fc40000000083 */
[----:B------:R-:W-:Y:S02]  /*59d0*/  FFMA R126, R60, R83, R126 ;  /* 0x000000533c7e7223 */ /* 0x000fe4000000007e */
[CC--:B------:R-:W-:Y:S02]  /*59e0*/  FFMA R152, R102.reuse, R62.reuse, R77 ;  /* 0x0000003e66987223 */ /* 0x0c0fe4000000004d */
[----:B------:R-:W-:Y:S02]  /*59f0*/  FFMA R78, R102, R61, R78 ;  /* 0x0000003d664e7223 */ /* 0x000fe4000000004e */
[----:B------:R-:W-:Y:S02]  /*5a00*/  FFMA R77, R83, R69, R76 ;  /* 0x00000045534d7223 */ /* 0x000fe4000000004c */
[----:B------:R-:W-:Y:S02]  /*5a10*/  FFMA R126, R84, R61, R126 ;  /* 0x0000003d547e7223 */ /* 0x000fe4000000007e */
[----:B------:R-:W-:-:S02]  /*5a20*/  FFMA R60, R103, R62, R78 ;  /* 0x0000003e673c7223 */ /* 0x000fc4000000004e */
[C---:B------:R-:W-:Y:S02]  /*5a30*/  FFMA R150, R84.reuse, R62, R79 ;  /* 0x0000003e54967223 */ /* 0x040fe4000000004f */
[----:B------:R-:W-:Y:S02]  /*5a40*/  FFMA R148, R84, R70, R77 ;  /* 0x0000004654947223 */ /* 0x000fe4000000004d */
[----:B------:R-:W2:Y:S01]  /*5a50*/  LDS.128 R76, [R123.X4+0x7ee0] ;  /* 0x007ee0007b4c7984 */ /* 0x000ea20000004c00 */
[----:B------:R-:W-:Y:S02]  /*5a60*/  FFMA R126, R85, R62, R126 ;  /* 0x0000003e557e7223 */ /* 0x000fe4000000007e */
[----:B------:R-:W-:Y:S02]  /*5a70*/  FFMA R62, R98, R68, R129 ;  /* 0x00000044623e7223 */ /* 0x000fe40000000081 */
[C---:B------:R-:W-:Y:S02]  /*5a80*/  FFMA R128, R68.reuse, R99, R128 ;  /* 0x0000006344807223 */ /* 0x040fe40000000080 */
[----:B------:R-:W-:-:S02]  /*5a90*/  FFMA R132, R68, R83, R132 ;  /* 0x0000005344847223 */ /* 0x000fc40000000084 */
[-C--:B------:R-:W-:Y:S02]  /*5aa0*/  FFMA R61, R99, R69.reuse, R62 ;  /* 0x00000045633d7223 */ /* 0x080fe4000000003e */
[-C--:B------:R-:W-:Y:S02]  /*5ab0*/  FFMA R128, R102, R69.reuse, R128 ;  /* 0x0000004566807223 */ /* 0x080fe40000000080 */
[----:B------:R-:W-:Y:S02]  /*5ac0*/  FFMA R132, R84, R69, R132 ;  /* 0x0000004554847223 */ /* 0x000fe40000000084 */
[----:B------:R-:W-:Y:S02]  /*5ad0*/  FFMA R155, R83, R63, R60 ;  /* 0x0000003f539b7223 */ /* 0x000fe4000000003c */
[-C--:B------:R-:W-:Y:S02]  /*5ae0*/  FFMA R61, R102, R70.reuse, R61 ;  /* 0x00000046663d7223 */ /* 0x080fe4000000003d */
[----:B------:R-:W-:-:S02]  /*5af0*/  FFMA R128, R103, R70, R128 ;  /* 0x0000004667807223 */ /* 0x000fc40000000080 */
[----:B------:R-:W-:Y:S02]  /*5b00*/  FFMA R132, R85, R70, R132 ;  /* 0x0000004655847223 */ /* 0x000fe40000000084 */
[-C--:B0-----:R-:W-:Y:S02]  /*5b10*/  FFMA R60, R98, R64.reuse, R133 ;  /* 0x00000040623c7223 */ /* 0x081fe40000000085 */
[C---:B------:R-:W-:Y:S02]  /*5b20*/  FFMA R62, R82.reuse, R64, R137 ;  /* 0x00000040523e7223 */ /* 0x040fe40000000089 */
[-C--:B------:R-:W-:Y:S02]  /*5b30*/  FFMA R146, R82, R71.reuse, R61 ;  /* 0x0000004752927223 */ /* 0x080fe4000000003d */
[-C--:B------:R-:W-:Y:S02]  /*5b40*/  FFMA R151, R83, R71.reuse, R128 ;  /* 0x0000004753977223 */ /* 0x080fe40000000080 */
[----:B------:R-:W-:-:S02]  /*5b50*/  FFMA R148, R86, R71, R148 ;  /* 0x0000004756947223 */ /* 0x000fc40000000094 */
[C---:B------:R-:W-:Y:S02]  /*5b60*/  FFMA R153, R87.reuse, R71, R132 ;  /* 0x0000004757997223 */ /* 0x040fe40000000084 */
[-C--:B------:R-:W-:Y:S02]  /*5b70*/  FFMA R152, R82, R63.reuse, R152 ;  /* 0x0000003f52987223 */ /* 0x080fe40000000098 */
[-C--:B------:R-:W-:Y:S02]  /*5b80*/  FFMA R150, R86, R63.reuse, R150 ;  /* 0x0000003f56967223 */ /* 0x080fe40000000096 */
[----:B------:R-:W-:Y:S02]  /*5b90*/  FFMA R157, R87, R63, R126 ;  /* 0x0000003f579d7223 */ /* 0x000fe4000000007e */
[-C--:B------:R-:W-:Y:S02]  /*5ba0*/  FFMA R69, R99, R65.reuse, R60 ;  /* 0x0000004163457223 */ /* 0x080fe4000000003c */
[----:B------:R-:W-:-:S02]  /*5bb0*/  FFMA R71, R83, R65, R62 ;  /* 0x0000004153477223 */ /* 0x000fc4000000003e */
[C---:B------:R-:W-:Y:S01]  /*5bc0*/  FFMA R134, R64.reuse, R99, R134 ;  /* 0x0000006340867223 */ /* 0x040fe20000000086 */
[----:B------:R-:W0:Y:S01]  /*5bd0*/  LDS.128 R60, [R123.X4+0x7ef0] ;  /* 0x007ef0007b3c7984 */ /* 0x000e220000004c00 */
[----:B------:R-:W-:Y:S02]  /*5be0*/  FFMA R158, R64, R83, R158 ;  /* 0x00000053409e7223 */ /* 0x000fe4000000009e */
[-C--:B------:R-:W-:Y:S02]  /*5bf0*/  FFMA R134, R102, R65.reuse, R134 ;  /* 0x0000004166867223 */ /* 0x080fe40000000086 */
[----:B------:R-:W-:Y:S02]  /*5c00*/  FFMA R158, R84, R65, R158 ;  /* 0x00000041549e7223 */ /* 0x000fe4000000009e */
[-C--:B------:R-:W-:Y:S02]  /*5c10*/  FFMA R69, R102, R66.reuse, R69 ;  /* 0x0000004266457223 */ /* 0x080fe40000000045 */
[----:B------:R-:W-:-:S02]  /*5c20*/  FFMA R71, R84, R66, R71 ;  /* 0x0000004254477223 */ /* 0x000fc40000000047 */
[----:B-1----:R-:W-:Y:S02]  /*5c30*/  FFMA R64, R58, R72, R163 ;  /* 0x000000483a407223 */ /* 0x002fe400000000a3 */
[-C--:B------:R-:W-:Y:S02]  /*5c40*/  FFMA R134, R103, R66.reuse, R134 ;  /* 0x0000004267867223 */ /* 0x080fe40000000086 */
[----:B------:R-:W-:Y:S02]  /*5c50*/  FFMA R158, R85, R66, R158 ;  /* 0x00000042559e7223 */ /* 0x000fe4000000009e */
[C---:B------:R-:W-:Y:S02]  /*5c60*/  FFMA R130, R72.reuse, R57, R130 ;  /* 0x0000003948827223 */ /* 0x040fe40000000082 */
[----:B------:R-:W-:Y:S02]  /*5c70*/  FFMA R156, R72, R81, R156 ;  /* 0x00000051489c7223 */ /* 0x000fe4000000009c */
[----:B------:R-:W-:-:S02]  /*5c80*/  FFMA R126, R82, R67, R69 ;  /* 0x00000043527e7223 */ /* 0x000fc40000000045 */
[-C--:B------:R-:W-:Y:S02]  /*5c90*/  FFMA R125, R86, R67.reuse, R71 ;  /* 0x00000043567d7223 */ /* 0x080fe40000000047 */
[----:B------:R-:W-:Y:S02]  /*5ca0*/  FFMA R72, R96, R72, R165 ;  /* 0x0000004860487223 */ /* 0x000fe400000000a5 */
[-C--:B------:R-:W-:Y:S02]  /*5cb0*/  FFMA R127, R83, R67.reuse, R134 ;  /* 0x00000043537f7223 */ /* 0x080fe40000000086 */
[----:B------:R-:W-:Y:S02]  /*5cc0*/  FFMA R129, R87, R67, R158 ;  /* 0x0000004357817223 */ /* 0x000fe4000000009e */
[-C--:B------:R-:W-:Y:S02]  /*5cd0*/  FFMA R69, R58, R73.reuse, R130 ;  /* 0x000000493a457223 */ /* 0x080fe40000000082 */
[----:B------:R-:W-:-:S02]  /*5ce0*/  FFMA R70, R59, R73, R64 ;  /* 0x000000493b467223 */ /* 0x000fc40000000040 */
[-C--:B------:R-:W-:Y:S01]  /*5cf0*/  FFMA R71, R96, R73.reuse, R156 ;  /* 0x0000004960477223 */ /* 0x080fe2000000009c */
[----:B------:R-:W1:Y:S01]  /*5d00*/  LDS.128 R64, [R123.X4+0x8110] ;  /* 0x008110007b407984 */ /* 0x000e620000004c00 */
[----:B------:R-:W-:Y:S02]  /*5d10*/  FFMA R73, R97, R73, R72 ;  /* 0x0000004961497223 */ /* 0x000fe40000000048 */
        /* <DEDUP_REMOVED lines=8> */
[----:B--2---:R-:W-:Y:S02]  /*5da0*/  FFMA R69, R96, R76, R69 ;  /* 0x0000004c60457223 */ /* 0x004fe40000000045 */
[----:B------:R-:W-:-:S02]  /*5db0*/  FFMA R70, R76, R97, R70 ;  /* 0x000000614c467223 */ /* 0x000fc40000000046 */
[----:B------:R-:W-:Y:S02]  /*5dc0*/  FFMA R71, R104, R76, R71 ;  /* 0x0000004c68477223 */ /* 0x000fe40000000047 */
[----:B------:R-:W-:Y:S02]  /*5dd0*/  FFMA R76, R76, R105, R73 ;  /* 0x000000694c4c7223 */ /* 0x000fe40000000049 */
[-C--:B------:R-:W-:Y:S02]  /*5de0*/  FFMA R73, R109, R77.reuse, R70 ;  /* 0x0000004d6d497223 */ /* 0x080fe40000000046 */
[-C--:B------:R-:W-:Y:S02]  /*5df0*/  FFMA R72, R108, R77.reuse, R69 ;  /* 0x0000004d6c487223 */ /* 0x080fe40000000045 */
[-C--:B------:R-:W-:Y:S02]  /*5e00*/  FFMA R75, R98, R77.reuse, R71 ;  /* 0x0000004d624b7223 */ /* 0x080fe40000000047 */
[----:B------:R-:W2:Y:S01]  /*5e10*/  LDS.128 R68, [R123.X4+0x8120] ;  /* 0x008120007b447984 */ /* 0x000ea20000004c00 */
        /* <DEDUP_REMOVED lines=8> */
[----:B------:R-:W-:Y:S02]  /*5ea0*/  FFMA R78, R103, R79, R78 ;  /* 0x0000004f674e7223 */ /* 0x000fe4000000004e */
[----:B0-----:R-:W-:Y:S02]  /*5eb0*/  FFMA R74, R60, R99, R74 ;  /* 0x000000633c4a7223 */ /* 0x001fe4000000004a */
[-C--:B------:R-:W-:Y:S02]  /*5ec0*/  FFMA R72, R98, R60.reuse, R73 ;  /* 0x0000003c62487223 */ /* 0x080fe40000000049 */
[----:B------:R-:W-:Y:S02]  /*5ed0*/  FFMA R76, R82, R60, R75 ;  /* 0x0000003c524c7223 */ /* 0x000fe4000000004b */
[----:B------:R-:W-:-:S02]  /*5ee0*/  FFMA R78, R60, R83, R78 ;  /* 0x000000533c4e7223 */ /* 0x000fc4000000004e */
[-C--:B------:R-:W-:Y:S02]  /*5ef0*/  FFMA R60, R102, R61.reuse, R74 ;  /* 0x0000003d663c7223 */ /* 0x080fe4000000004a */
[-C--:B------:R-:W-:Y:S02]  /*5f00*/  FFMA R77, R99, R61.reuse, R72 ;  /* 0x0000003d634d7223 */ /* 0x080fe40000000048 */
[----:B------:R-:W0:Y:S01]  /*5f10*/  LDS.128 R72, [R123.X4+0x8130] ;  /* 0x008130007b487984 */ /* 0x000e220000004c00 */
[-C--:B------:R-:W-:Y:S02]  /*5f20*/  FFMA R60, R103, R62.reuse, R60 ;  /* 0x0000003e673c7223 */ /* 0x080fe4000000003c */
[-C--:B------:R-:W-:Y:S02]  /*5f30*/  FFMA R79, R83, R61.reuse, R76 ;  /* 0x0000003d534f7223 */ /* 0x080fe4000000004c */
[----:B------:R-:W-:Y:S02]  /*5f40*/  FFMA R78, R84, R61, R78 ;  /* 0x0000003d544e7223 */ /* 0x000fe4000000004e */
[----:B------:R-:W-:-:S02]  /*5f50*/  FFMA R77, R102, R62, R77 ;  /* 0x0000003e664d7223 */ /* 0x000fc4000000004d */
[----:B------:R-:W-:Y:S02]  /*5f60*/  FFMA R131, R83, R63, R60 ;  /* 0x0000003f53837223 */ /* 0x000fe4000000003c */
[----:B-1----:R-:W-:Y:S02]  /*5f70*/  FFMA R135, R64, R57, R135 ;  /* 0x0000003940877223 */ /* 0x002fe40000000087 */
[-C--:B------:R-:W-:Y:S02]  /*5f80*/  FFMA R60, R58, R64.reuse, R159 ;  /* 0x000000403a3c7223 */ /* 0x080fe4000000009f */
[----:B------:R-:W-:Y:S02]  /*5f90*/  FFMA R154, R64, R81, R154 ;  /* 0x00000051409a7223 */ /* 0x000fe4000000009a */
[----:B------:R-:W-:Y:S02]  /*5fa0*/  FFMA R64, R96, R64, R161 ;  /* 0x0000004060407223 */ /* 0x000fe400000000a1 */
[----:B------:R-:W-:-:S02]  /*5fb0*/  FFMA R79, R84, R62, R79 ;  /* 0x0000003e544f7223 */ /* 0x000fc4000000004f */
[----:B------:R-:W-:Y:S02]  /*5fc0*/  FFMA R78, R85, R62, R78 ;  /* 0x0000003e554e7223 */ /* 0x000fe4000000004e */
[----:B------:R-:W-:Y:S02]  /*5fd0*/  FFMA R128, R82, R63, R77 ;  /* 0x0000003f52807223 */ /* 0x000fe4000000004d */
[-C--:B------:R-:W-:Y:S02]  /*5fe0*/  FFMA R135, R58, R65.reuse, R135 ;  /* 0x000000413a877223 */ /* 0x080fe40000000087 */
[-C--:B------:R-:W-:Y:S02]  /*5ff0*/  FFMA R76, R59, R65.reuse, R60 ;  /* 0x000000413b4c7223 */ /* 0x080fe4000000003c */
[-C--:B------:R-:W-:Y:S02]  /*6000*/  FFMA R77, R96, R65.reuse, R154 ;  /* 0x00000041604d7223 */ /* 0x080fe4000000009a */
[----:B------:R-:W-:-:S02]  /*6010*/  FFMA R65, R97, R65, R64 ;  /* 0x0000004161417223 */ /* 0x000fc40000000040 */
[-C--:B------:R-:W-:Y:S02]  /*6020*/  FFMA R130, R86, R63.reuse, R79 ;  /* 0x0000003f56827223 */ /* 0x080fe4000000004f */
[----:B------:R-:W-:Y:S02]  /*6030*/  FFMA R133, R87, R63, R78 ;  /* 0x0000003f57857223 */ /* 0x000fe4000000004e */
[----:B------:R-:W1:Y:S01]  /*6040*/  LDS.128 R60, [R123.X4+0x8350] ;  /* 0x008350007b3c7984 */ /* 0x000e620000004c00 */
        /* <DEDUP_REMOVED lines=15> */
[----:B------:R-:W-:-:S02]  /*6140*/  FFMA R69, R99, R69, R66 ;  /* 0x0000004563457223 */ /* 0x000fc40000000042 */
[----:B------:R-:W2:Y:S01]  /*6150*/  LDS.128 R64, [R123.X4+0x8360] ;  /* 0x008360007b407984 */ /* 0x000ea20000004c00 */
        /* <DEDUP_REMOVED lines=19> */
[----:B------:R-:W-:Y:S02]  /*6290*/  FFMA R79, R84, R74, R79 ;  /* 0x0000004a544f7223 */ /* 0x000fe4000000004f */
[----:B-1----:R-:W-:Y:S02]  /*62a0*/  FFMA R138, R60, R57, R138 ;  /* 0x000000393c8a7223 */ /* 0x002fe4000000008a */
[----:B------:R-:W-:Y:S02]  /*62b0*/  FFMA R72, R58, R60, R139 ;  /* 0x0000003c3a487223 */ /* 0x000fe4000000008b */
[----:B------:R-:W-:Y:S02]  /*62c0*/  FFMA R136, R60, R81, R136 ;  /* 0x000000513c887223 */ /* 0x000fe40000000088 */
[----:B------:R-:W-:Y:S02]  /*62d0*/  FFMA R74, R85, R74, R73 ;  /* 0x0000004a554a7223 */ /* 0x000fe40000000049 */
[----:B------:R-:W-:-:S02]  /*62e0*/  FFMA R60, R96, R60, R141 ;  /* 0x0000003c603c7223 */ /* 0x000fc4000000008d */
[-C--:B------:R-:W-:Y:S02]  /*62f0*/  FFMA R132, R82, R75.reuse, R77 ;  /* 0x0000004b52847223 */ /* 0x080fe4000000004d */
[-C--:B------:R-:W-:Y:S02]  /*6300*/  FFMA R135, R83, R75.reuse, R76 ;  /* 0x0000004b53877223 */ /* 0x080fe4000000004c */
[----:B------:R-:W-:Y:S02]  /*6310*/  FFMA R134, R86, R75, R79 ;  /* 0x0000004b56867223 */ /* 0x000fe4000000004f */
[-C--:B------:R-:W-:Y:S02]  /*6320*/  FFMA R77, R58, R61.reuse, R138 ;  /* 0x0000003d3a4d7223 */ /* 0x080fe4000000008a */
[-C--:B------:R-:W-:Y:S02]  /*6330*/  FFMA R76, R59, R61.reuse, R72 ;  /* 0x0000003d3b4c7223 */ /* 0x080fe40000000048 */
[----:B------:R-:W-:-:S02]  /*6340*/  FFMA R79, R96, R61, R136 ;  /* 0x0000003d604f7223 */ /* 0x000fc40000000088 */
[----:B------:R-:W-:Y:S02]  /*6350*/  FFMA R61, R97, R61, R60 ;  /* 0x0000003d613d7223 */ /* 0x000fe4000000003c */
        /* <DEDUP_REMOVED lines=38> */
[C---:B-1----:R-:W-:Y:S02]  /*65c0*/  FFMA R142, R72.reuse, R57, R142 ;  /* 0x00000039488e7223 */ /* 0x042fe4000000008e */
[----:B------:R-:W-:Y:S02]  /*65d0*/  FFMA R144, R72, R81, R144 ;  /* 0x0000005148907223 */ /* 0x000fe40000000090 */
[----:B------:R-:W-:Y:S02]  /*65e0*/  FFMA R76, R103, R70, R76 ;  /* 0x00000046674c7223 */ /* 0x000fe4000000004c */
[----:B------:R-:W-:Y:S02]  /*65f0*/  FFMA R68, R58, R72, R147 ;  /* 0x000000483a447223 */ /* 0x000fe40000000093 */
[-C--:B------:R-:W-:Y:S02]  /*6600*/  FFMA R138, R82, R71.reuse, R77 ;  /* 0x00000047528a7223 */ /* 0x080fe4000000004d */
[----:B------:R-:W-:-:S02]  /*6610*/  FFMA R136, R86, R71, R79 ;  /* 0x0000004756887223 */ /* 0x000fc4000000004f */
[----:B------:R-:W-:Y:S02]  /*6620*/  FFMA R72, R96, R72, R149 ;  /* 0x0000004860487223 */ /* 0x000fe40000000095 */
[----:B------:R-:W-:Y:S02]  /*6630*/  FFMA R70, R85, R70, R69 ;  /* 0x0000004655467223 */ /* 0x000fe40000000045 */
[-C--:B------:R-:W-:Y:S02]  /*6640*/  FFMA R77, R58, R73.reuse, R142 ;  /* 0x000000493a4d7223 */ /* 0x080fe4000000008e */
[----:B------:R-:W-:Y:S02]  /*6650*/  FFMA R79, R96, R73, R144 ;  /* 0x00000049604f7223 */ /* 0x000fe40000000090 */
[----:B------:R-:W-:Y:S02]  /*6660*/  FFMA R139, R83, R71, R76 ;  /* 0x00000047538b7223 */ /* 0x000fe4000000004c */
[----:B------:R-:W-:-:S02]  /*6670*/  FFMA R76, R59, R73, R68 ;  /* 0x000000493b4c7223 */ /* 0x000fc40000000044 */
[----:B------:R-:W-:Y:S02]  /*6680*/  FFMA R73, R97, R73, R72 ;  /* 0x0000004961497223 */ /* 0x000fe40000000048 */
[-C--:B------:R-:W-:Y:S02]  /*6690*/  FFMA R72, R80, R74.reuse, R77 ;  /* 0x0000004a50487223 */ /* 0x080fe4000000004d */
[-C--:B------:R-:W-:Y:S02]  /*66a0*/  FFMA R78, R106, R74.reuse, R79 ;  /* 0x0000004a6a4e7223 */ /* 0x080fe4000000004f */
[----:B------:R-:W-:Y:S02]  /*66b0*/  FFMA R141, R87, R71, R70 ;  /* 0x00000047578d7223 */ /* 0x000fe40000000046 */
[----:B------:R-:W1:Y:S01]  /*66c0*/  LDS.128 R68, [R123.X4+0x87d0] ;  /* 0x0087d0007b447984 */ /* 0x000e620000004c00 */
[-C--:B------:R-:W-:Y:S02]  /*66d0*/  FFMA R76, R81, R74.reuse, R76 ;  /* 0x0000004a514c7223 */ /* 0x080fe4000000004c */
[----:B------:R-:W-:-:S02]  /*66e0*/  FFMA R74, R107, R74, R73 ;  /* 0x0000004a6b4a7223 */ /* 0x000fc40000000049 */
[-C--:B------:R-:W-:Y:S02]  /*66f0*/  FFMA R73, R81, R75.reuse, R72 ;  /* 0x0000004b51497223 */ /* 0x080fe40000000048 */
[-C--:B------:R-:W-:Y:S02]  /*6700*/  FFMA R77, R107, R75.reuse, R78 ;  /* 0x0000004b6b4d7223 */ /* 0x080fe4000000004e */
[-C--:B------:R-:W-:Y:S02]  /*6710*/  FFMA R76, R96, R75.reuse, R76 ;  /* 0x0000004b604c7223 */ /* 0x080fe4000000004c */
[----:B------:R-:W-:Y:S02]  /*6720*/  FFMA R74, R104, R75, R74 ;  /* 0x0000004b684a7223 */ /* 0x000fe4000000004a */
[-C--:B--2---:R-:W-:Y:S02]  /*6730*/  FFMA R73, R96, R60.reuse, R73 ;  /* 0x0000003c60497223 */ /* 0x084fe40000000049 */
[----:B------:R-:W-:-:S02]  /*6740*/  FFMA R72, R104, R60, R77 ;  /* 0x0000003c68487223 */ /* 0x000fc4000000004d */
[C---:B------:R-:W-:Y:S02]  /*6750*/  FFMA R76, R60.reuse, R97, R76 ;  /* 0x000000613c4c7223 */ /* 0x040fe4000000004c */
[----:B------:R-:W-:Y:S02]  /*6760*/  FFMA R74, R60, R105, R74 ;  /* 0x000000693c4a7223 */ /* 0x000fe4000000004a */
[-C--:B------:R-:W-:Y:S02]  /*6770*/  FFMA R60, R108, R61.reuse, R73 ;  /* 0x0000003d6c3c7223 */ /* 0x080fe40000000049 */
[-C--:B------:R-:W-:Y:S02]  /*6780*/  FFMA R78, R98, R61.reuse, R72 ;  /* 0x0000003d624e7223 */ /* 0x080fe40000000048 */
[-C--:B------:R-:W-:Y:S02]  /*6790*/  FFMA R77, R109, R61.reuse, R76 ;  /* 0x0000003d6d4d7223 */ /* 0x080fe4000000004c */
[----:B------:R-:W-:-:S02]  /*67a0*/  FFMA R61, R99, R61, R74 ;  /* 0x0000003d633d7223 */ /* 0x000fc4000000004a */
[-C--:B------:R-:W-:Y:S01]  /*67b0*/  FFMA R60, R109, R62.reuse, R60 ;  /* 0x0000003e6d3c7223 */ /* 0x080fe2000000003c */
[----:B------:R-:W2:Y:S01]  /*67c0*/  LDS.128 R72, [R123.X4+0x87e0] ;  /* 0x0087e0007b487984 */ /* 0x000ea20000004c00 */
[-C--:B------:R-:W-:Y:S02]  /*67d0*/  FFMA R78, R99, R62.reuse, R78 ;  /* 0x0000003e634e7223 */ /* 0x080fe4000000004e */
[-C--:B------:R-:W-:Y:S02]  /*67e0*/  FFMA R76, R100, R62.reuse, R77 ;  /* 0x0000003e644c7223 */ /* 0x080fe4000000004d */
[----:B------:R-:W-:Y:S02]  /*67f0*/  FFMA R62, R102, R62, R61 ;  /* 0x0000003e663e7223 */ /* 0x000fe4000000003d */
[-C--:B------:R-:W-:Y:S02]  /*6800*/  FFMA R61, R100, R63.reuse, R60 ;  /* 0x0000003f643d7223 */ /* 0x080fe4000000003c */
[----:B------:R-:W-:-:S02]  /*6810*/  FFMA R77, R102, R63, R78 ;  /* 0x0000003f664d7223 */ /* 0x000fc4000000004e */
[-C--:B------:R-:W-:Y:S01]  /*6820*/  FFMA R76, R101, R63.reuse, R76 ;  /* 0x0000003f654c7223 */ /* 0x080fe2000000004c */
[----:B------:R-:W-:Y:S01]  /*6830*/  LDS.64 R78, [R124.X4+0xf80] ;  /* 0x000f80007c4e7984 */ /* 0x000fe20000004a00 */
[----:B------:R-:W-:Y:S02]  /*6840*/  FFMA R63, R103, R63, R62 ;  /* 0x0000003f673f7223 */ /* 0x000fe4000000003e */
[-C--:B0-----:R-:W-:Y:S02]  /*6850*/  FFMA R60, R98, R64.reuse, R61 ;  /* 0x00000040623c7223 */ /* 0x081fe4000000003d */
[----:B------:R-:W-:Y:S02]  /*6860*/  FFMA R62, R82, R64, R77 ;  /* 0x00000040523e7223 */ /* 0x000fe4000000004d */
[C---:B------:R-:W-:Y:S02]  /*6870*/  FFMA R76, R64.reuse, R99, R76 ;  /* 0x00000063404c7223 */ /* 0x040fe4000000004c */
[----:B------:R-:W-:-:S02]  /*6880*/  FFMA R64, R64, R83, R63 ;  /* 0x0000005340407223 */ /* 0x000fc4000000003f */
[-C--:B------:R-:W-:Y:S02]  /*6890*/  FFMA R61, R99, R65.reuse, R60 ;  /* 0x00000041633d7223 */ /* 0x080fe4000000003c */
[-C--:B------:R-:W-:Y:S02]  /*68a0*/  FFMA R63, R83, R65.reuse, R62 ;  /* 0x00000041533f7223 */ /* 0x080fe4000000003e */
[-C--:B------:R-:W-:Y:S02]  /*68b0*/  FFMA R144, R102, R66.reuse, R61 ;  /* 0x0000004266907223 */ /* 0x080fe4000000003d */
[C---:B------:R-:W-:Y:S02]  /*68c0*/  FFMA R142, R84.reuse, R66, R63 ;  /* 0x00000042548e7223 */ /* 0x040fe4000000003f */
[----:B------:R-:W0:Y:S01]  /*68d0*/  LDS.128 R60, [R123.X4+0x87f0] ;  /* 0x0087f0007b3c7984 */ /* 0x000e220000004c00 */
[----:B------:R-:W-:Y:S02]  /*68e0*/  FFMA R64, R84, R65, R64 ;  /* 0x0000004154407223 */ /* 0x000fe40000000040 */
[----:B-1----:R-:W-:-:S02]  /*68f0*/  FFMA R56, R68, R57, R56 ;  /* 0x0000003944387223 */ /* 0x002fc40000000038 */
[----:B------:R-:W-:Y:S02]  /*6900*/  FFMA R64, R85, R66, R64 ;  /* 0x0000004255407223 */ /* 0x000fe40000000040 */
[----:B------:R-:W-:Y:S02]  /*6910*/  FFMA R140, R68, R81, R140 ;  /* 0x00000051448c7223 */ /* 0x000fe4000000008c */
[----:B------:R-:W-:Y:S02]  /*6920*/  FFMA R149, R87, R67, R64 ;  /* 0x0000004357957223 */ /* 0x000fe40000000040 */
[CC--:B------:R-:W-:Y:S02]  /*6930*/  FFMA R64, R58.reuse, R68.reuse, R143 ;  /* 0x000000443a407223 */ /* 0x0c0fe4000000008f */
[----:B------:R-:W-:Y:S02]  /*6940*/  FFMA R57, R58, R69, R56 ;  /* 0x000000453a397223 */ /* 0x000fe40000000038 */
[----:B------:R-:W-:-:S02]  /*6950*/  FFMA R68, R96, R68, R145 ;  /* 0x0000004460447223 */ /* 0x000fc40000000091 */
[----:B------:R-:W-:Y:S02]  /*6960*/  FFMA R76, R102, R65, R76 ;  /* 0x00000041664c7223 */ /* 0x000fe4000000004c */
[-C--:B------:R-:W-:Y:S02]  /*6970*/  FFMA R64, R59, R69.reuse, R64 ;  /* 0x000000453b407223 */ /* 0x080fe40000000040 */
[-C--:B------:R-:W-:Y:S02]  /*6980*/  FFMA R65, R96, R69.reuse, R140 ;  /* 0x0000004560417223 */ /* 0x080fe4000000008c */
[-C--:B------:R-:W-:Y:S02]  /*6990*/  FFMA R80, R80, R70.reuse, R57 ;  /* 0x0000004650507223 */ /* 0x080fe40000000039 */
[----:B------:R-:W-:Y:S01]  /*69a0*/  FFMA R68, R97, R69, R68 ;  /* 0x0000004561447223 */ /* 0x000fe20000000044 */
[----:B------:R-:W1:Y:S01]  /*69b0*/  LDS.128 R56, [R123.X4+0x7840] ;  /* 0x007840007b387984 */ /* 0x000e620000004c00 */
[----:B------:R-:W-:-:S02]  /*69c0*/  FFMA R64, R81, R70, R64 ;  /* 0x0000004651407223 */ /* 0x000fc40000000040 */
[-C--:B------:R-:W-:Y:S02]  /*69d0*/  FFMA R106, R106, R70.reuse, R65 ;  /* 0x000000466a6a7223 */ /* 0x080fe40000000041 */
[-C--:B------:R-:W-:Y:S02]  /*69e0*/  FFMA R81, R81, R71.reuse, R80 ;  /* 0x0000004751517223 */ /* 0x080fe40000000050 */
[C---:B------:R-:W-:Y:S02]  /*69f0*/  FFMA R68, R107.reuse, R70, R68 ;  /* 0x000000466b447223 */ /* 0x040fe40000000044 */
[CC--:B------:R-:W-:Y:S02]  /*6a00*/  FFMA R64, R96.reuse, R71.reuse, R64 ;  /* 0x0000004760407223 */ /* 0x0c0fe40000000040 */
[----:B------:R-:W-:Y:S02]  /*6a10*/  FFMA R107, R107, R71, R106 ;  /* 0x000000476b6b7223 */ /* 0x000fe4000000006a */
[----:B--2---:R-:W-:-:S02]  /*6a20*/  FFMA R96, R96, R72, R81 ;  /* 0x0000004860607223 */ /* 0x004fc40000000051 */
[----:B------:R-:W-:Y:S01]  /*6a30*/  FFMA R68, R104, R71, R68 ;  /* 0x0000004768447223 */ /* 0x000fe20000000044 */
[----:B------:R-:W2:Y:S01]  /*6a40*/  LDS.64 R80, [R124.X4+0x848] ;  /* 0x000848007c507984 */ /* 0x000ea20000004a00 */
[----:B------:R-:W-:Y:S02]  /*6a50*/  FFMA R64, R72, R97, R64 ;  /* 0x0000006148407223 */ /* 0x000fe40000000040 */
[----:B------:R-:W-:Y:S02]  /*6a60*/  FFMA R76, R103, R66, R76 ;  /* 0x00000042674c7223 */ /* 0x000fe4000000004c */
[----:B------:R-:W-:Y:S02]  /*6a70*/  FFMA R107, R104, R72, R107 ;  /* 0x00000048686b7223 */ /* 0x000fe4000000006b */
[----:B------:R-:W-:Y:S02]  /*6a80*/  FFMA R96, R108, R73, R96 ;  /* 0x000000496c607223 */ /* 0x000fe40000000060 */
[----:B------:R-:W-:-:S02]  /*6a90*/  FFMA R68, R72, R105, R68 ;  /* 0x0000006948447223 */ /* 0x000fc40000000044 */
[----:B------:R-:W-:Y:S01]  /*6aa0*/  FFMA R69, R109, R73, R64 ;  /* 0x000000496d457223 */ /* 0x000fe20000000040 */
[----:B------:R-:W-:Y:S01]  /*6ab0*/  LDS.64 R104, [R124.X4+0xf40] ;  /* 0x000f40007c687984 */ /* 0x000fe20000004a00 */
[-C--:B------:R-:W-:Y:S02]  /*6ac0*/  FFMA R144, R82, R67.reuse, R144 ;  /* 0x0000004352907223 */ /* 0x080fe40000000090 */
[-C--:B------:R-:W-:Y:S02]  /*6ad0*/  FFMA R147, R83, R67.reuse, R76 ;  /* 0x0000004353937223 */ /* 0x080fe4000000004c */
[----:B------:R-:W-:Y:S01]  /*6ae0*/  FFMA R142, R86, R67, R142 ;  /* 0x00000043568e7223 */ /* 0x000fe2000000008e */
[----:B------:R-:W-:Y:S01]  /*6af0*/  LDS.64 R76, [R124.X4+0xf88] ;  /* 0x000f88007c4c7984 */ /* 0x000fe20000004a00 */
[-C--:B------:R-:W-:Y:S02]  /*6b00*/  FFMA R107, R98, R73.reuse, R107 ;  /* 0x00000049626b7223 */ /* 0x080fe4000000006b */
[----:B------:R-:W-:Y:S01]  /*6b10*/  FFMA R96, R109, R74, R96 ;  /* 0x0000004a6d607223 */ /* 0x000fe20000000060 */
[----:B------:R-:W3:Y:S01]  /*6b20*/  LDS.128 R64, [R123.X4+0x7a80] ;  /* 0x007a80007b407984 */ /* 0x000ee20000004c00 */
[----:B------:R-:W-:-:S02]  /*6b30*/  FFMA R73, R99, R73, R68 ;  /* 0x0000004963497223 */ /* 0x000fc40000000044 */
[CC--:B------:R-:W-:Y:S02]  /*6b40*/  FFMA R68, R100.reuse, R74.reuse, R69 ;  /* 0x0000004a64447223 */ /* 0x0c0fe40000000045 */
[-C--:B------:R-:W-:Y:S02]  /*6b50*/  FFMA R107, R99, R74.reuse, R107 ;  /* 0x0000004a636b7223 */ /* 0x080fe4000000006b */
[-C--:B------:R-:W-:Y:S02]  /*6b60*/  FFMA R69, R100, R75.reuse, R96 ;  /* 0x0000004b64457223 */ /* 0x080fe40000000060 */
[-C--:B------:R-:W-:Y:S02]  /*6b70*/  FFMA R68, R101, R75.reuse, R68 ;  /* 0x0000004b65447223 */ /* 0x080fe40000000044 */
[C---:B------:R-:W-:Y:S01]  /*6b80*/  FFMA R74, R102.reuse, R74, R73 ;  /* 0x0000004a664a7223 */ /* 0x040fe20000000049 */
[----:B------:R-:W4:Y:S01]  /*6b90*/  LDS.64 R100, [R124.X4+0xf00] ;  /* 0x000f00007c647984 */ /* 0x000f220000004a00 */
[----:B------:R-:W-:-:S02]  /*6ba0*/  FFMA R107, R102, R75, R107 ;  /* 0x0000004b666b7223 */ /* 0x000fc4000000006b */
[-C--:B0-----:R-:W-:Y:S02]  /*6bb0*/  FFMA R98, R98, R60.reuse, R69 ;  /* 0x0000003c62627223 */ /* 0x081fe40000000045 */
[----:B------:R-:W-:Y:S02]  /*6bc0*/  FFMA R68, R60, R99, R68 ;  /* 0x000000633c447223 */ /* 0x000fe40000000044 */
[----:B------:R-:W-:Y:S02]  /*6bd0*/  FFMA R74, R103, R75, R74 ;  /* 0x0000004b674a7223 */ /* 0x000fe4000000004a */
[----:B------:R-:W-:Y:S02]  /*6be0*/  FFMA R70, R82, R60, R107 ;  /* 0x0000003c52467223 */ /* 0x000fe4000000006b */
[----:B------:R-:W-:Y:S01]  /*6bf0*/  FFMA R99, R99, R61, R98 ;  /* 0x0000003d63637223 */ /* 0x000fe20000000062 */
[----:B------:R-:W-:Y:S01]  /*6c00*/  LDS.64 R106, [R124.X4+0xf48] ;  /* 0x000f48007c6a7984 */ /* 0x000fe20000004a00 */
[----:B------:R-:W-:-:S02]  /*6c10*/  FFMA R74, R60, R83, R74 ;  /* 0x000000533c4a7223 */ /* 0x000fc4000000004a */
[-C--:B------:R-:W-:Y:S02]  /*6c20*/  FFMA R69, R83, R61.reuse, R70 ;  /* 0x0000003d53457223 */ /* 0x080fe40000000046 */
[CC--:B------:R-:W-:Y:S02]  /*6c30*/  FFMA R68, R102.reuse, R61.reuse, R68 ;  /* 0x0000003d66447223 */ /* 0x0c0fe40000000044 */
[-C--:B------:R-:W-:Y:S02]  /*6c40*/  FFMA R154, R102, R62.reuse, R99 ;  /* 0x0000003e669a7223 */ /* 0x080fe40000000063 */
[----:B------:R-:W0:Y:S01]  /*6c50*/  LDS.64 R98, [R124.X4+0xf08] ;  /* 0x000f08007c627984 */ /* 0x000e220000004a00 */
[C---:B------:R-:W-:Y:S02]  /*6c60*/  FFMA R74, R84.reuse, R61, R74 ;  /* 0x0000003d544a7223 */ /* 0x040fe4000000004a */
[-C--:B------:R-:W-:Y:S02]  /*6c70*/  FFMA R60, R103, R62.reuse, R68 ;  /* 0x0000003e673c7223 */ /* 0x080fe40000000044 */
[----:B------:R-:W-:-:S02]  /*6c80*/  FFMA R61, R84, R62, R69 ;  /* 0x0000003e543d7223 */ /* 0x000fc40000000045 */
[----:B------:R-:W5:Y:S01]  /*6c90*/  LDS.128 R68, [R123.X4+0x7850] ;  /* 0x007850007b447984 */ /* 0x000f620000004c00 */
[----:B------:R-:W-:Y:S02]  /*6ca0*/  FFMA R159, R83, R63, R60 ;  /* 0x0000003f539f7223 */ /* 0x000fe4000000003c */
[----:B-1----:R-:W-:Y:S02]  /*6cb0*/  FFMA R60, R84, R56, R155 ;  /* 0x00000038543c7223 */ /* 0x002fe4000000009b */
[----:B------:R-:W-:Y:S02]  /*6cc0*/  FFMA R74, R85, R62, R74 ;  /* 0x0000003e554a7223 */ /* 0x000fe4000000004a */
[C---:B------:R-:W-:Y:S02]  /*6cd0*/  FFMA R152, R56.reuse, R83, R152 ;  /* 0x0000005338987223 */ /* 0x040fe40000000098 */
[----:B------:R-:W-:Y:S02]  /*6ce0*/  FFMA R150, R56, R87, R150 ;  /* 0x0000005738967223 */ /* 0x000fe40000000096 */
[----:B--2---:R-:W-:-:S02]  /*6cf0*/  FFMA R56, R80, R56, R157 ;  /* 0x0000003850387223 */ /* 0x004fc4000000009d */
[-C--:B------:R-:W-:Y:S02]  /*6d00*/  FFMA R154, R82, R63.reuse, R154 ;  /* 0x0000003f529a7223 */ /* 0x080fe4000000009a */
[-C--:B------:R-:W-:Y:S02]  /*6d10*/  FFMA R86, R86, R63.reuse, R61 ;  /* 0x0000003f56567223 */ /* 0x080fe4000000003d */
[----:B------:R-:W-:Y:S02]  /*6d20*/  FFMA R161, R87, R63, R74 ;  /* 0x0000003f57a17223 */ /* 0x000fe4000000004a */
[-C--:B------:R-:W-:Y:S02]  /*6d30*/  FFMA R72, R85, R57.reuse, R60 ;  /* 0x0000003955487223 */ /* 0x080fe4000000003c */
[-C--:B------:R-:W-:Y:S01]  /*6d40*/  FFMA R73, R84, R57.reuse, R152 ;  /* 0x0000003954497223 */ /* 0x080fe20000000098 */
[----:B------:R-:W1:Y:S01]  /*6d50*/  LDS.128 R60, [R123.X4+0x7a90] ;  /* 0x007a90007b3c7984 */ /* 0x000e620000004c00 */
[----:B------:R-:W-:-:S02]  /*6d60*/  FFMA R75, R80, R57, R150 ;  /* 0x00000039504b7223 */ /* 0x000fc40000000096 */
[----:B------:R-:W-:Y:S02]  /*6d70*/  FFMA R57, R81, R57, R56 ;  /* 0x0000003951397223 */ /* 0x000fe40000000038 */
[-C--:B---3--:R-:W-:Y:S02]  /*6d80*/  FFMA R56, R84, R64.reuse, R151 ;  /* 0x0000004054387223 */ /* 0x088fe40000000097 */
[C---:B------:R-:W-:Y:S02]  /*6d90*/  FFMA R146, R64.reuse, R83, R146 ;  /* 0x0000005340927223 */ /* 0x040fe40000000092 */
[----:B------:R-:W-:Y:S02]  /*6da0*/  FFMA R148, R64, R87, R148 ;  /* 0x0000005740947223 */ /* 0x000fe40000000094 */
[----:B------:R-:W-:Y:S02]  /*6db0*/  FFMA R64, R80, R64, R153 ;  /* 0x0000004050407223 */ /* 0x000fe40000000099 */
[----:B------:R-:W-:-:S02]  /*6dc0*/  FFMA R74, R85, R65, R56 ;  /* 0x00000041554a7223 */ /* 0x000fc40000000038 */
[-C--:B------:R-:W-:Y:S02]  /*6dd0*/  FFMA R97, R84, R65.reuse, R146 ;  /* 0x0000004154617223 */ /* 0x080fe40000000092 */
[-C--:B------:R-:W-:Y:S02]  /*6de0*/  FFMA R103, R80, R65.reuse, R148 ;  /* 0x0000004150677223 */ /* 0x080fe40000000094 */
[----:B------:R-:W-:Y:S02]  /*6df0*/  FFMA R65, R81, R65, R64 ;  /* 0x0000004151417223 */ /* 0x000fe40000000040 */
[-C--:B----4-:R-:W-:Y:S02]  /*6e00*/  FFMA R56, R100, R58.reuse, R73 ;  /* 0x0000003a64387223 */ /* 0x090fe40000000049 */
[-C--:B------:R-:W-:Y:S02]  /*6e10*/  FFMA R64, R101, R58.reuse, R72 ;  /* 0x0000003a65407223 */ /* 0x080fe40000000048 */
[----:B------:R-:W-:-:S02]  /*6e20*/  FFMA R82, R104, R58, R75 ;  /* 0x0000003a68527223 */ /* 0x000fc4000000004b */
[-C--:B------:R-:W-:Y:S02]  /*6e30*/  FFMA R102, R101, R66.reuse, R74 ;  /* 0x0000004265667223 */ /* 0x080fe4000000004a */
[----:B------:R-:W2:Y:S01]  /*6e40*/  LDS.128 R72, [R123.X4+0x7cc0] ;  /* 0x007cc0007b487984 */ /* 0x000ea20000004c00 */
[-C--:B------:R-:W-:Y:S02]  /*6e50*/  FFMA R96, R100, R66.reuse, R97 ;  /* 0x0000004264607223 */ /* 0x080fe40000000061 */
[----:B------:R-:W-:Y:S02]  /*6e60*/  FFMA R108, R104, R66, R103 ;  /* 0x00000042686c7223 */ /* 0x000fe40000000067 */
[C---:B------:R-:W-:Y:S02]  /*6e70*/  FFMA R58, R105.reuse, R58, R57 ;  /* 0x0000003a693a7223 */ /* 0x040fe40000000039 */
[----:B------:R-:W-:Y:S02]  /*6e80*/  FFMA R66, R105, R66, R65 ;  /* 0x0000004269427223 */ /* 0x000fe40000000041 */
[----:B------:R-:W-:-:S02]  /*6e90*/  FFMA R57, R101, R59, R56 ;  /* 0x0000003b65397223 */ /* 0x000fc40000000038 */
[-C--:B------:R-:W-:Y:S02]  /*6ea0*/  FFMA R65, R105, R59.reuse, R82 ;  /* 0x0000003b69417223 */ /* 0x080fe40000000052 */
[-C--:B0-----:R-:W-:Y:S02]  /*6eb0*/  FFMA R64, R98, R59.reuse, R64 ;  /* 0x0000003b62407223 */ /* 0x081fe40000000040 */
[----:B------:R-:W-:Y:S02]  /*6ec0*/  FFMA R59, R106, R59, R58 ;  /* 0x0000003b6a3b7223 */ /* 0x000fe4000000003a */
[-C--:B-----5:R-:W-:Y:S02]  /*6ed0*/  FFMA R57, R98, R68.reuse, R57 ;  /* 0x0000004462397223 */ /* 0x0a0fe40000000039 */
[----:B------:R-:W-:Y:S02]  /*6ee0*/  FFMA R56, R68, R99, R64 ;  /* 0x0000006344387223 */ /* 0x000fe40000000040 */
[----:B------:R-:W-:-:S02]  /*6ef0*/  FFMA R58, R106, R68, R65 ;  /* 0x000000446a3a7223 */ /* 0x000fc40000000041 */
[-C--:B------:R-:W-:Y:S02]  /*6f00*/  FFMA R97, R101, R67.reuse, R96 ;  /* 0x0000004365617223 */ /* 0x080fe40000000060 */
[-C--:B------:R-:W-:Y:S02]  /*6f10*/  FFMA R109, R105, R67.reuse, R108 ;  /* 0x00000043696d7223 */ /* 0x080fe4000000006c */
[-C--:B------:R-:W-:Y:S02]  /*6f20*/  FFMA R82, R98, R67.reuse, R102 ;  /* 0x0000004362527223 */ /* 0x080fe40000000066 */
[----:B------:R-:W-:Y:S02]  /*6f30*/  FFMA R67, R106, R67, R66 ;  /* 0x000000436a437223 */ /* 0x000fe40000000042 */
[----:B------:R-:W-:Y:S02]  /*6f40*/  FFMA R68, R68, R107, R59 ;  /* 0x0000006b44447223 */ /* 0x000fe4000000003b */
[----:B------:R-:W-:-:S02]  /*6f50*/  FFMA R64, R104, R69, R57 ;  /* 0x0000004568407223 */ /* 0x000fc40000000039 */
[CC--:B------:R-:W-:Y:S02]  /*6f60*/  FFMA R65, R105.reuse, R69.reuse, R56 ;  /* 0x0000004569417223 */ /* 0x0c0fe40000000038 */
[----:B------:R-:W-:Y:S02]  /*6f70*/  FFMA R66, R78, R69, R58 ;  /* 0x000000454e427223 */ /* 0x000fe4000000003a */
[----:B------:R-:W0:Y:S01]  /*6f80*/  LDS.128 R56, [R123.X4+0x7cd0] ;  /* 0x007cd0007b387984 */ /* 0x000e220000004c00 */
[-C--:B------:R-:W-:Y:S02]  /*6f90*/  FFMA R64, R105, R70.reuse, R64 ;  /* 0x0000004669407223 */ /* 0x080fe40000000040 */
[----:B------:R-:W-:Y:S02]  /*6fa0*/  FFMA R66, R79, R70, R66 ;  /* 0x000000464f427223 */ /* 0x000fe40000000042 */
[----:B-1----:R-:W-:Y:S02]  /*6fb0*/  FFMA R97, R98, R60, R97 ;  /* 0x0000003c62617223 */ /* 0x002fe40000000061 */
[----:B------:R-:W-:-:S02]  /*6fc0*/  FFMA R82, R60, R99, R82 ;  /* 0x000000633c527223 */ /* 0x000fc40000000052 */
[C---:B------:R-:W-:Y:S02]  /*6fd0*/  FFMA R109, R106.reuse, R60, R109 ;  /* 0x0000003c6a6d7223 */ /* 0x040fe4000000006d */
[C---:B------:R-:W-:Y:S02]  /*6fe0*/  FFMA R102, R106.reuse, R70, R65 ;  /* 0x000000466a667223 */ /* 0x040fe40000000041 */
[-C--:B------:R-:W-:Y:S02]  /*6ff0*/  FFMA R151, R106, R71.reuse, R64 ;  /* 0x000000476a977223 */ /* 0x080fe40000000040 */
[----:B------:R-:W-:Y:S02]  /*7000*/  FFMA R103, R76, R71, R66 ;  /* 0x000000474c677223 */ /* 0x000fe40000000042 */
[----:B------:R-:W-:Y:S02]  /*7010*/  FFMA R60, R60, R107, R67 ;  /* 0x0000006b3c3c7223 */ /* 0x000fe40000000043 */
[----:B------:R-:W1:Y:S01]  /*7020*/  LDS.128 R64, [R123.X4+0x7f00] ;  /* 0x007f00007b407984 */ /* 0x000e620000004c00 */
[----:B------:R-:W-:-:S02]  /*7030*/  FFMA R69, R79, R69, R68 ;  /* 0x000000454f457223 */ /* 0x000fc40000000044 */
[-C--:B------:R-:W-:Y:S02]  /*7040*/  FFMA R97, R104, R61.reuse, R97 ;  /* 0x0000003d68617223 */ /* 0x080fe40000000061 */
[----:B------:R-:W-:Y:S02]  /*7050*/  FFMA R148, R76, R70, R69 ;  /* 0x000000464c947223 */ /* 0x000fe40000000045 */
[-C--:B------:R-:W-:Y:S02]  /*7060*/  FFMA R69, R105, R61.reuse, R82 ;  /* 0x0000003d69457223 */ /* 0x080fe40000000052 */
[-C--:B------:R-:W-:Y:S02]  /*7070*/  FFMA R109, R78, R61.reuse, R109 ;  /* 0x0000003d4e6d7223 */ /* 0x080fe4000000006d */
[----:B------:R-:W-:Y:S02]  /*7080*/  FFMA R61, R79, R61, R60 ;  /* 0x0000003d4f3d7223 */ /* 0x000fe4000000003c */
[----:B--2---:R-:W-:-:S02]  /*7090*/  FFMA R126, R72, R83, R126 ;  /* 0x00000053487e7223 */ /* 0x004fc4000000007e */
[----:B------:R-:W-:Y:S02]  /*70a0*/  FFMA R60, R84, R72, R127 ;  /* 0x00000048543c7223 */ /* 0x000fe4000000007f */
[----:B------:R-:W-:Y:S02]  /*70b0*/  FFMA R125, R72, R87, R125 ;  /* 0x00000057487d7223 */ /* 0x000fe4000000007d */
[-C--:B------:R-:W-:Y:S02]  /*70c0*/  FFMA R97, R105, R62.reuse, R97 ;  /* 0x0000003e69617223 */ /* 0x080fe40000000061 */
[-C--:B------:R-:W-:Y:S02]  /*70d0*/  FFMA R82, R106, R62.reuse, R69 ;  /* 0x0000003e6a527223 */ /* 0x080fe40000000045 */
[-C--:B------:R-:W-:Y:S02]  /*70e0*/  FFMA R109, R79, R62.reuse, R109 ;  /* 0x0000003e4f6d7223 */ /* 0x080fe4000000006d */
[----:B------:R-:W-:-:S02]  /*70f0*/  FFMA R146, R76, R62, R61 ;  /* 0x0000003e4c927223 */ /* 0x000fc4000000003d */
[----:B------:R-:W-:Y:S02]  /*7100*/  FFMA R72, R80, R72, R129 ;  /* 0x0000004850487223 */ /* 0x000fe40000000081 */
[-C--:B------:R-:W-:Y:S02]  /*7110*/  FFMA R69, R84, R73.reuse, R126 ;  /* 0x0000004954457223 */ /* 0x080fe4000000007e */
[-C--:B------:R-:W-:Y:S02]  /*7120*/  FFMA R70, R85, R73.reuse, R60 ;  /* 0x0000004955467223 */ /* 0x080fe4000000003c */
[----:B------:R-:W-:Y:S02]  /*7130*/  FFMA R125, R80, R73, R125 ;  /* 0x00000049507d7223 */ /* 0x000fe4000000007d */
[-C--:B------:R-:W-:Y:S02]  /*7140*/  FFMA R143, R106, R63.reuse, R97 ;  /* 0x0000003f6a8f7223 */ /* 0x080fe40000000061 */
[-C--:B------:R-:W-:Y:S01]  /*7150*/  FFMA R82, R107, R63.reuse, R82 ;  /* 0x0000003f6b527223 */ /* 0x080fe20000000052 */
[----:B------:R-:W-:Y:S01]  /*7160*/  LDS.64 R96, [R124.X4+0xfc0] ;  /* 0x000fc0007c607984 */ /* 0x000fe20000004a00 */
[----:B------:R-:W-:-:S02]  /*7170*/  FFMA R145, R76, R63, R109 ;  /* 0x0000003f4c917223 */ /* 0x000fc4000000006d */
[----:B------:R-:W-:Y:S02]  /*7180*/  FFMA R146, R77, R63, R146 ;  /* 0x0000003f4d927223 */ /* 0x000fe40000000092 */
[----:B------:R-:W-:Y:S01]  /*7190*/  FFMA R73, R81, R73, R72 ;  /* 0x0000004951497223 */ /* 0x000fe20000000048 */
[----:B------:R-:W2:Y:S01]  /*71a0*/  LDS.128 R60, [R123.X4+0x7f10] ;  /* 0x007f10007b3c7984 */ /* 0x000ea20000004c00 */
[-C--:B------:R-:W-:Y:S02]  /*71b0*/  FFMA R68, R100, R74.reuse, R69 ;  /* 0x0000004a64447223 */ /* 0x080fe40000000045 */
[-C--:B------:R-:W-:Y:S02]  /*71c0*/  FFMA R70, R101, R74.reuse, R70 ;  /* 0x0000004a65467223 */ /* 0x080fe40000000046 */
        /* <DEDUP_REMOVED lines=8> */
[-C--:B0-----:R-:W-:Y:S02]  /*7250*/  FFMA R69, R98, R56.reuse, R69 ;  /* 0x0000003862457223 */ /* 0x081fe40000000045 */
[----:B------:R-:W-:Y:S02]  /*7260*/  FFMA R70, R56, R99, R70 ;  /* 0x0000006338467223 */ /* 0x000fe40000000046 */
[----:B------:R-:W-:Y:S02]  /*7270*/  FFMA R71, R106, R56, R71 ;  /* 0x000000386a477223 */ /* 0x000fe40000000047 */
[----:B------:R-:W-:Y:S02]  /*7280*/  FFMA R68, R56, R107, R73 ;  /* 0x0000006b38447223 */ /* 0x000fe40000000049 */
[-C--:B------:R-:W-:Y:S02]  /*7290*/  FFMA R56, R104, R57.reuse, R69 ;  /* 0x0000003968387223 */ /* 0x080fe40000000045 */
[----:B------:R-:W-:-:S02]  /*72a0*/  FFMA R73, R105, R57, R70 ;  /* 0x0000003969497223 */ /* 0x000fc40000000046 */
[-C--:B------:R-:W-:Y:S02]  /*72b0*/  FFMA R72, R78, R57.reuse, R71 ;  /* 0x000000394e487223 */ /* 0x080fe40000000047 */
[----:B------:R-:W-:Y:S02]  /*72c0*/  FFMA R57, R79, R57, R68 ;  /* 0x000000394f397223 */ /* 0x000fe40000000044 */
[----:B------:R-:W0:Y:S01]  /*72d0*/  LDS.128 R68, [R123.X4+0x8140] ;  /* 0x008140007b447984 */ /* 0x000e220000004c00 */
[-C--:B------:R-:W-:Y:S02]  /*72e0*/  FFMA R56, R105, R58.reuse, R56 ;  /* 0x0000003a69387223 */ /* 0x080fe40000000038 */
[----:B------:R-:W-:Y:S02]  /*72f0*/  FFMA R72, R79, R58, R72 ;  /* 0x0000003a4f487223 */ /* 0x000fe40000000048 */
[----:B------:R-:W-:Y:S02]  /*7300*/  FFMA R153, R106, R59, R56 ;  /* 0x0000003b6a997223 */ /* 0x000fe40000000038 */
[----:B-1----:R-:W-:-:S02]  /*7310*/  FFMA R128, R64, R83, R128 ;  /* 0x0000005340807223 */ /* 0x002fc40000000080 */
[-C--:B------:R-:W-:Y:S02]  /*7320*/  FFMA R56, R84, R64.reuse, R131 ;  /* 0x0000004054387223 */ /* 0x080fe40000000083 */
[----:B------:R-:W-:Y:S02]  /*7330*/  FFMA R130, R64, R87, R130 ;  /* 0x0000005740827223 */ /* 0x000fe40000000082 */
[----:B------:R-:W-:Y:S02]  /*7340*/  FFMA R64, R80, R64, R133 ;  /* 0x0000004050407223 */ /* 0x000fe40000000085 */
[-C--:B------:R-:W-:Y:S02]  /*7350*/  FFMA R150, R106, R58.reuse, R73 ;  /* 0x0000003a6a967223 */ /* 0x080fe40000000049 */
[C---:B------:R-:W-:Y:S02]  /*7360*/  FFMA R155, R76.reuse, R59, R72 ;  /* 0x0000003b4c9b7223 */ /* 0x040fe40000000048 */
[----:B------:R-:W-:-:S02]  /*7370*/  FFMA R152, R76, R58, R57 ;  /* 0x0000003a4c987223 */ /* 0x000fc40000000039 */
[-C--:B------:R-:W-:Y:S02]  /*7380*/  FFMA R73, R84, R65.reuse, R128 ;  /* 0x0000004154497223 */ /* 0x080fe40000000080 */
[-C--:B------:R-:W-:Y:S02]  /*7390*/  FFMA R72, R85, R65.reuse, R56 ;  /* 0x0000004155487223 */ /* 0x080fe40000000038 */
[-C--:B------:R-:W-:Y:S02]  /*73a0*/  FFMA R75, R80, R65.reuse, R130 ;  /* 0x00000041504b7223 */ /* 0x080fe40000000082 */
[----:B------:R-:W-:Y:S02]  /*73b0*/  FFMA R65, R81, R65, R64 ;  /* 0x0000004151417223 */ /* 0x000fe40000000040 */
[-C--:B------:R-:W-:Y:S02]  /*73c0*/  FFMA R150, R107, R59.reuse, R150 ;  /* 0x0000003b6b967223 */ /* 0x080fe40000000096 */
[----:B------:R-:W-:-:S02]  /*73d0*/  FFMA R152, R77, R59, R152 ;  /* 0x0000003b4d987223 */ /* 0x000fc40000000098 */
[-C--:B------:R-:W-:Y:S01]  /*73e0*/  FFMA R64, R100, R66.reuse, R73 ;  /* 0x0000004264407223 */ /* 0x080fe20000000049 */
[----:B------:R-:W1:Y:S01]  /*73f0*/  LDS.128 R56, [R123.X4+0x8150] ;  /* 0x008150007b387984 */ /* 0x000e620000004c00 */
[-C--:B------:R-:W-:Y:S02]  /*7400*/  FFMA R72, R101, R66.reuse, R72 ;  /* 0x0000004265487223 */ /* 0x080fe40000000048 */
[-C--:B------:R-:W-:Y:S02]  /*7410*/  FFMA R74, R104, R66.reuse, R75 ;  /* 0x00000042684a7223 */ /* 0x080fe4000000004b */
[----:B------:R-:W-:Y:S02]  /*7420*/  FFMA R66, R105, R66, R65 ;  /* 0x0000004269427223 */ /* 0x000fe40000000041 */
[-C--:B------:R-:W-:Y:S02]  /*7430*/  FFMA R72, R98, R67.reuse, R72 ;  /* 0x0000004362487223 */ /* 0x080fe40000000048 */
[----:B------:R-:W-:-:S02]  /*7440*/  FFMA R65, R101, R67, R64 ;  /* 0x0000004365417223 */ /* 0x000fc40000000040 */
[-C--:B------:R-:W-:Y:S02]  /*7450*/  FFMA R73, R105, R67.reuse, R74 ;  /* 0x0000004369497223 */ /* 0x080fe4000000004a */
[----:B------:R-:W-:Y:S02]  /*7460*/  FFMA R66, R106, R67, R66 ;  /* 0x000000436a427223 */ /* 0x000fe40000000042 */
[----:B--2---:R-:W-:Y:S02]  /*7470*/  FFMA R72, R60, R99, R72 ;  /* 0x000000633c487223 */ /* 0x004fe40000000048 */
[-C--:B------:R-:W-:Y:S02]  /*7480*/  FFMA R65, R98, R60.reuse, R65 ;  /* 0x0000003c62417223 */ /* 0x080fe40000000041 */
[----:B------:R-:W-:Y:S02]  /*7490*/  FFMA R64, R106, R60, R73 ;  /* 0x0000003c6a407223 */ /* 0x000fe40000000049 */
[----:B------:R-:W-:-:S02]  /*74a0*/  FFMA R66, R60, R107, R66 ;  /* 0x0000006b3c427223 */ /* 0x000fc40000000042 */
[-C--:B------:R-:W-:Y:S02]  /*74b0*/  FFMA R73, R105, R61.reuse, R72 ;  /* 0x0000003d69497223 */ /* 0x080fe40000000048 */
[-C--:B------:R-:W-:Y:S02]  /*74c0*/  FFMA R60, R104, R61.reuse, R65 ;  /* 0x0000003d683c7223 */ /* 0x080fe40000000041 */
[-C--:B------:R-:W-:Y:S02]  /*74d0*/  FFMA R72, R78, R61.reuse, R64 ;  /* 0x0000003d4e487223 */ /* 0x080fe40000000040 */
[----:B------:R-:W-:Y:S02]  /*74e0*/  FFMA R61, R79, R61, R66 ;  /* 0x0000003d4f3d7223 */ /* 0x000fe40000000042 */
[----:B------:R-:W2:Y:S01]  /*74f0*/  LDS.128 R64, [R123.X4+0x8380] ;  /* 0x008380007b407984 */ /* 0x000ea20000004c00 */
[-C--:B------:R-:W-:Y:S02]  /*7500*/  FFMA R60, R105, R62.reuse, R60 ;  /* 0x0000003e693c7223 */ /* 0x080fe4000000003c */
[----:B------:R-:W-:-:S02]  /*7510*/  FFMA R72, R79, R62, R72 ;  /* 0x0000003e4f487223 */ /* 0x000fc40000000048 */
[----:B------:R-:W-:Y:S02]  /*7520*/  FFMA R127, R106, R63, R60 ;  /* 0x0000003f6a7f7223 */ /* 0x000fe4000000003c */
[----:B0-----:R-:W-:Y:S02]  /*7530*/  FFMA R132, R68, R83, R132 ;  /* 0x0000005344847223 */ /* 0x001fe40000000084 */
[----:B------:R-:W-:Y:S02]  /*7540*/  FFMA R60, R84, R68, R135 ;  /* 0x00000044543c7223 */ /* 0x000fe40000000087 */
[----:B------:R-:W-:Y:S02]  /*7550*/  FFMA R134, R68, R87, R134 ;  /* 0x0000005744867223 */ /* 0x000fe40000000086 */
[-C--:B------:R-:W-:Y:S02]  /*7560*/  FFMA R108, R106, R62.reuse, R73 ;  /* 0x0000003e6a6c7223 */ /* 0x080fe40000000049 */
[----:B------:R-:W-:-:S02]  /*7570*/  FFMA R140, R76, R62, R61 ;  /* 0x0000003e4c8c7223 */ /* 0x000fc4000000003d */
[----:B------:R-:W-:Y:S02]  /*7580*/  FFMA R68, R80, R68, R137 ;  /* 0x0000004450447223 */ /* 0x000fe40000000089 */
[----:B------:R-:W-:Y:S02]  /*7590*/  FFMA R109, R76, R63, R72 ;  /* 0x0000003f4c6d7223 */ /* 0x000fe40000000048 */
[-C--:B------:R-:W-:Y:S02]  /*75a0*/  FFMA R73, R84, R69.reuse, R132 ;  /* 0x0000004554497223 */ /* 0x080fe40000000084 */
[-C--:B------:R-:W-:Y:S02]  /*75b0*/  FFMA R72, R85, R69.reuse, R60 ;  /* 0x0000004555487223 */ /* 0x080fe4000000003c */
[----:B------:R-:W-:Y:S02]  /*75c0*/  FFMA R75, R80, R69, R134 ;  /* 0x00000045504b7223 */ /* 0x000fe40000000086 */
[----:B------:R-:W-:-:S02]  /*75d0*/  FFMA R108, R107, R63, R108 ;  /* 0x0000003f6b6c7223 */ /* 0x000fc4000000006c */
[----:B------:R-:W-:Y:S02]  /*75e0*/  FFMA R140, R77, R63, R140 ;  /* 0x0000003f4d8c7223 */ /* 0x000fe4000000008c */
[----:B------:R-:W-:Y:S01]  /*75f0*/  FFMA R69, R81, R69, R68 ;  /* 0x0000004551457223 */ /* 0x000fe20000000044 */
[----:B------:R-:W0:Y:S01]  /*7600*/  LDS.128 R60, [R123.X4+0x8390] ;  /* 0x008390007b3c7984 */ /* 0x000e220000004c00 */
        /* <DEDUP_REMOVED lines=8> */
[----:B-1----:R-:W-:Y:S02]  /*7690*/  FFMA R72, R56, R99, R72 ;  /* 0x0000006338487223 */ /* 0x002fe40000000048 */
[----:B------:R-:W-:-:S02]  /*76a0*/  FFMA R69, R98, R56, R69 ;  /* 0x0000003862457223 */ /* 0x000fc40000000045 */
[----:B------:R-:W-:Y:S02]  /*76b0*/  FFMA R68, R106, R56, R73 ;  /* 0x000000386a447223 */ /* 0x000fe40000000049 */
        /* <DEDUP_REMOVED lines=8> */
[----:B------:R-:W-:Y:S02]  /*7740*/  FFMA R129, R106, R59, R56 ;  /* 0x0000003b6a817223 */ /* 0x000fe40000000038 */
[----:B--2---:R-:W-:Y:S02]  /*7750*/  FFMA R138, R64, R83, R138 ;  /* 0x00000053408a7223 */ /* 0x004fe4000000008a */
[----:B------:R-:W-:Y:S02]  /*7760*/  FFMA R56, R84, R64, R139 ;  /* 0x0000004054387223 */ /* 0x000fe4000000008b */
[----:B------:R-:W-:-:S02]  /*7770*/  FFMA R136, R64, R87, R136 ;  /* 0x0000005740887223 */ /* 0x000fc40000000088 */
[----:B------:R-:W-:Y:S02]  /*7780*/  FFMA R126, R106, R58, R73 ;  /* 0x0000003a6a7e7223 */ /* 0x000fe40000000049 */
[----:B------:R-:W-:Y:S02]  /*7790*/  FFMA R137, R76, R59, R72 ;  /* 0x0000003b4c897223 */ /* 0x000fe40000000048 */
[----:B------:R-:W-:Y:S02]  /*77a0*/  FFMA R64, R80, R64, R141 ;  /* 0x0000004050407223 */ /* 0x000fe4000000008d */
[----:B------:R-:W-:Y:S02]  /*77b0*/  FFMA R134, R76, R58, R57 ;  /* 0x0000003a4c867223 */ /* 0x000fe40000000039 */
[-C--:B------:R-:W-:Y:S02]  /*77c0*/  FFMA R73, R84, R65.reuse, R138 ;  /* 0x0000004154497223 */ /* 0x080fe4000000008a */
[----:B------:R-:W-:-:S02]  /*77d0*/  FFMA R72, R85, R65, R56 ;  /* 0x0000004155487223 */ /* 0x000fc40000000038 */
[-C--:B------:R-:W-:Y:S02]  /*77e0*/  FFMA R75, R80, R65.reuse, R136 ;  /* 0x00000041504b7223 */ /* 0x080fe40000000088 */
[----:B------:R-:W-:Y:S02]  /*77f0*/  FFMA R65, R81, R65, R64 ;  /* 0x0000004151417223 */ /* 0x000fe40000000040 */
[-C--:B------:R-:W-:Y:S02]  /*7800*/  FFMA R126, R107, R59.reuse, R126 ;  /* 0x0000003b6b7e7223 */ /* 0x080fe4000000007e */
[----:B------:R-:W-:Y:S02]  /*7810*/  FFMA R134, R77, R59, R134 ;  /* 0x0000003b4d867223 */ /* 0x000fe40000000086 */
[-C--:B------:R-:W-:Y:S01]  /*7820*/  FFMA R64, R100, R66.reuse, R73 ;  /* 0x0000004264407223 */ /* 0x080fe20000000049 */
[----:B------:R-:W2:Y:S01]  /*7830*/  LDS.128 R56, [R123.X4+0x85d0] ;  /* 0x0085d0007b387984 */ /* 0x000ea20000004c00 */
        /* <DEDUP_REMOVED lines=16> */
[-C--:B------:R-:W-:Y:S02]  /*7940*/  FFMA R128, R106, R62.reuse, R67 ;  /* 0x0000003e6a807223 */ /* 0x080fe40000000043 */
[----:B------:R-:W0:Y:S01]  /*7950*/  LDS.128 R64, [R123.X4+0x8800] ;  /* 0x008800007b407984 */ /* 0x000e220000004c00 */
[-C--:B------:R-:W-:Y:S02]  /*7960*/  FFMA R73, R79, R62.reuse, R73 ;  /* 0x0000003e4f497223 */ /* 0x080fe40000000049 */
[----:B------:R-:W-:-:S02]  /*7970*/  FFMA R136, R76, R62, R61 ;  /* 0x0000003e4c887223 */ /* 0x000fc4000000003d */
[----:B-1----:R-:W-:Y:S02]  /*7980*/  FFMA R144, R68, R83, R144 ;  /* 0x0000005344907223 */ /* 0x002fe40000000090 */
[----:B------:R-:W-:Y:S02]  /*7990*/  FFMA R60, R84, R68, R147 ;  /* 0x00000044543c7223 */ /* 0x000fe40000000093 */
[----:B------:R-:W-:Y:S02]  /*79a0*/  FFMA R142, R68, R87, R142 ;  /* 0x00000057448e7223 */ /* 0x000fe4000000008e */
[-C--:B------:R-:W-:Y:S02]  /*79b0*/  FFMA R133, R106, R63.reuse, R133 ;  /* 0x0000003f6a857223 */ /* 0x080fe40000000085 */
[-C--:B------:R-:W-:Y:S02]  /*79c0*/  FFMA R128, R107, R63.reuse, R128 ;  /* 0x0000003f6b807223 */ /* 0x080fe40000000080 */
        /* <DEDUP_REMOVED lines=10> */
[----:B------:R-:W1:Y:S01]  /*7a70*/  LDS.128 R60, [R123.X4+0x8810] ;  /* 0x008810007b3c7984 */ /* 0x000e620000004c00 */
[----:B------:R-:W-:Y:S02]  /*7a80*/  FFMA R70, R105, R70, R69 ;  /* 0x0000004669467223 */ /* 0x000fe40000000045 */
[-C--:B------:R-:W-:Y:S02]  /*7a90*/  FFMA R69, R101, R71.reuse, R68 ;  /* 0x0000004765457223 */ /* 0x080fe40000000044 */
[----:B------:R-:W-:-:S02]  /*7aa0*/  FFMA R72, R98, R71, R72 ;  /* 0x0000004762487223 */ /* 0x000fc40000000048 */
[-C--:B------:R-:W-:Y:S02]  /*7ab0*/  FFMA R73, R105, R71.reuse, R74 ;  /* 0x0000004769497223 */ /* 0x080fe4000000004a */
[----:B------:R-:W-:Y:S02]  /*7ac0*/  FFMA R70, R106, R71, R70 ;  /* 0x000000476a467223 */ /* 0x000fe40000000046 */
[-C--:B--2---:R-:W-:Y:S02]  /*7ad0*/  FFMA R69, R98, R56.reuse, R69 ;  /* 0x0000003862457223 */ /* 0x084fe40000000045 */
[----:B------:R-:W-:Y:S02]  /*7ae0*/  FFMA R72, R56, R99, R72 ;  /* 0x0000006338487223 */ /* 0x000fe40000000048 */
        /* <DEDUP_REMOVED lines=8> */
[----:B------:R-:W2:Y:S01]  /*7b70*/  LDS.128 R68, [R123.X4+0x7860] ;  /* 0x007860007b447984 */ /* 0x000ea20000004c00 */
[-C--:B------:R-:W-:Y:S02]  /*7b80*/  FFMA R73, R79, R58.reuse, R73 ;  /* 0x0000003a4f497223 */ /* 0x080fe40000000049 */
[----:B------:R-:W-:Y:S02]  /*7b90*/  FFMA R132, R76, R58, R57 ;  /* 0x0000003a4c847223 */ /* 0x000fe40000000039 */
[C---:B0-----:R-:W-:Y:S02]  /*7ba0*/  FFMA R154, R64.reuse, R83, R154 ;  /* 0x00000053409a7223 */ /* 0x041fe4000000009a */
[----:B------:R-:W-:Y:S02]  /*7bb0*/  FFMA R58, R64, R87, R86 ;  /* 0x00000057403a7223 */ /* 0x000fe40000000056 */
[----:B------:R-:W-:Y:S01]  /*7bc0*/  FFMA R56, R84, R64, R159 ;  /* 0x0000004054387223 */ /* 0x000fe2000000009f */
[----:B------:R-:W-:Y:S01]  /*7bd0*/  LDS.64 R86, [R124.X4+0xfc8] ;  /* 0x000fc8007c567984 */ /* 0x000fe20000004a00 */
[----:B------:R-:W-:-:S02]  /*7be0*/  FFMA R135, R76, R59, R73 ;  /* 0x0000003b4c877223 */ /* 0x000fc40000000049 */
[----:B------:R-:W-:Y:S02]  /*7bf0*/  FFMA R64, R80, R64, R161 ;  /* 0x0000004050407223 */ /* 0x000fe400000000a1 */
[-C--:B------:R-:W-:Y:S02]  /*7c00*/  FFMA R57, R84, R65.reuse, R154 ;  /* 0x0000004154397223 */ /* 0x080fe4000000009a */
[-C--:B------:R-:W-:Y:S02]  /*7c10*/  FFMA R85, R85, R65.reuse, R56 ;  /* 0x0000004155557223 */ /* 0x080fe40000000038 */
[-C--:B------:R-:W-:Y:S02]  /*7c20*/  FFMA R73, R80, R65.reuse, R58 ;  /* 0x0000004150497223 */ /* 0x080fe4000000003a */
[----:B------:R-:W-:Y:S02]  /*7c30*/  FFMA R65, R81, R65, R64 ;  /* 0x0000004151417223 */ /* 0x000fe40000000040 */
[-C--:B------:R-:W-:Y:S01]  /*7c40*/  FFMA R131, R106, R59.reuse, R131 ;  /* 0x0000003b6a837223 */ /* 0x080fe20000000083 */
[----:B------:R-:W-:Y:S01]  /*7c50*/  LDS.64 R80, [R124.X4+0x16c8] ;  /* 0x0016c8007c507984 */ /* 0x000fe20000004a00 */
[----:B------:R-:W-:-:S02]  /*7c60*/  FFMA R130, R107, R59, R130 ;  /* 0x0000003b6b827223 */ /* 0x000fc40000000082 */
[----:B------:R-:W-:Y:S02]  /*7c70*/  FFMA R132, R77, R59, R132 ;  /* 0x0000003b4d847223 */ /* 0x000fe40000000084 */
[-C--:B------:R-:W-:Y:S02]  /*7c80*/  FFMA R100, R100, R66.reuse, R57 ;  /* 0x0000004264647223 */ /* 0x080fe40000000039 */
[-C--:B------:R-:W-:Y:S01]  /*7c90*/  FFMA R85, R101, R66.reuse, R85 ;  /* 0x0000004265557223 */ /* 0x080fe20000000055 */
[----:B------:R-:W0:Y:S01]  /*7ca0*/  LDS.128 R56, [R123.X4+0x7aa0] ;  /* 0x007aa0007b387984 */ /* 0x000e220000004c00 */
[-C--:B------:R-:W-:Y:S02]  /*7cb0*/  FFMA R64, R104, R66.reuse, R73 ;  /* 0x0000004268407223 */ /* 0x080fe40000000049 */
[----:B------:R-:W-:Y:S01]  /*7cc0*/  FFMA R66, R105, R66, R65 ;  /* 0x0000004269427223 */ /* 0x000fe20000000041 */
[----:B------:R-:W-:Y:S01]  /*7cd0*/  LDS.128 R72, [R123.X4+0x7870] ;  /* 0x007870007b487984 */ /* 0x000fe20000004c00 */
[----:B------:R-:W-:-:S02]  /*7ce0*/  FFMA R85, R98, R67, R85 ;  /* 0x0000004362557223 */ /* 0x000fc40000000055 */
[-C--:B------:R-:W-:Y:S02]  /*7cf0*/  FFMA R65, R105, R67.reuse, R64 ;  /* 0x0000004369417223 */ /* 0x080fe40000000040 */
[-C--:B------:R-:W-:Y:S02]  /*7d00*/  FFMA R101, R101, R67.reuse, R100 ;  /* 0x0000004365657223 */ /* 0x080fe40000000064 */
[----:B------:R-:W-:Y:S02]  /*7d10*/  FFMA R67, R106, R67, R66 ;  /* 0x000000436a437223 */ /* 0x000fe40000000042 */
[----:B-1----:R-:W-:Y:S02]  /*7d20*/  FFMA R64, R60, R99, R85 ;  /* 0x000000633c407223 */ /* 0x002fe40000000055 */
[-C--:B------:R-:W-:Y:S02]  /*7d30*/  FFMA R66, R106, R60.reuse, R65 ;  /* 0x0000003c6a427223 */ /* 0x080fe40000000041 */
[----:B------:R-:W-:-:S02]  /*7d40*/  FFMA R101, R98, R60, R101 ;  /* 0x0000003c62657223 */ /* 0x000fc40000000065 */
[-C--:B------:R-:W-:Y:S01]  /*7d50*/  FFMA R65, R105, R61.reuse, R64 ;  /* 0x0000003d69417223 */ /* 0x080fe20000000040 */
[----:B------:R-:W1:Y:S01]  /*7d60*/  LDS.64 R98, [R124.X4+0x16c0] ;  /* 0x0016c0007c627984 */ /* 0x000e620000004a00 */
[-C--:B------:R-:W-:Y:S02]  /*7d70*/  FFMA R66, R78, R61.reuse, R66 ;  /* 0x0000003d4e427223 */ /* 0x080fe40000000042 */
[----:B------:R-:W-:Y:S02]  /*7d80*/  FFMA R104, R104, R61, R101 ;  /* 0x0000003d68687223 */ /* 0x000fe40000000065 */
[----:B------:R-:W-:Y:S01]  /*7d90*/  FFMA R60, R60, R107, R67 ;  /* 0x0000006b3c3c7223 */ /* 0x000fe20000000043 */
[----:B------:R-:W3:Y:S01]  /*7da0*/  LDS.64 R100, [R124.X4+0x1680] ;  /* 0x001680007c647984 */ /* 0x000ee20000004a00 */
[-C--:B------:R-:W-:Y:S02]  /*7db0*/  FFMA R142, R106, R62.reuse, R65 ;  /* 0x0000003e6a8e7223 */ /* 0x080fe40000000041 */
[----:B------:R-:W-:-:S02]  /*7dc0*/  FFMA R149, R79, R62, R66 ;  /* 0x0000003e4f957223 */ /* 0x000fc40000000042 */
[----:B------:R-:W4:Y:S01]  /*7dd0*/  LDS.128 R64, [R123.X4+0x7ce0] ;  /* 0x007ce0007b407984 */ /* 0x000f220000004c00 */
[----:B--2---:R-:W-:Y:S02]  /*7de0*/  FFMA R102, R68, R79, R102 ;  /* 0x0000004f44667223 */ /* 0x004fe40000000066 */
[----:B------:R-:W-:Y:S02]  /*7df0*/  FFMA R61, R79, R61, R60 ;  /* 0x0000003d4f3d7223 */ /* 0x000fe4000000003c */
[C---:B------:R-:W-:Y:S02]  /*7e00*/  FFMA R102, R76.reuse, R69, R102 ;  /* 0x000000454c667223 */ /* 0x040fe40000000066 */
[-C--:B------:R-:W-:Y:S02]  /*7e10*/  FFMA R104, R105, R62.reuse, R104 ;  /* 0x0000003e69687223 */ /* 0x080fe40000000068 */
[----:B------:R-:W-:Y:S02]  /*7e20*/  FFMA R144, R76, R62, R61 ;  /* 0x0000003e4c907223 */ /* 0x000fe4000000003d */
[----:B------:R-:W-:-:S02]  /*7e30*/  FFMA R62, R96, R68, R103 ;  /* 0x00000044603e7223 */ /* 0x000fc40000000067 */
[----:B------:R-:W-:Y:S02]  /*7e40*/  FFMA R84, R77, R70, R102 ;  /* 0x000000464d547223 */ /* 0x000fe40000000066 */
[----:B------:R-:W2:Y:S01]  /*7e50*/  LDS.64 R102, [R124.X4+0x1688] ;  /* 0x001688007c667984 */ /* 0x000ea20000004a00 */
[----:B------:R-:W-:Y:S02]  /*7e60*/  FFMA R60, R78, R68, R151 ;  /* 0x000000444e3c7223 */ /* 0x000fe40000000097 */
[-C--:B------:R-:W-:Y:S02]  /*7e70*/  FFMA R147, R106, R63.reuse, R104 ;  /* 0x0000003f6a937223 */ /* 0x080fe40000000068 */
[-C--:B------:R-:W-:Y:S02]  /*7e80*/  FFMA R142, R107, R63.reuse, R142 ;  /* 0x0000003f6b8e7223 */ /* 0x080fe4000000008e */
[-C--:B------:R-:W-:Y:S02]  /*7e90*/  FFMA R149, R76, R63.reuse, R149 ;  /* 0x0000003f4c957223 */ /* 0x080fe40000000095 */
[----:B------:R-:W-:-:S02]  /*7ea0*/  FFMA R144, R77, R63, R144 ;  /* 0x0000003f4d907223 */ /* 0x000fc40000000090 */
[-C--:B------:R-:W-:Y:S02]  /*7eb0*/  FFMA R61, R79, R69.reuse, R60 ;  /* 0x000000454f3d7223 */ /* 0x080fe4000000003c */
[----:B------:R-:W-:Y:S02]  /*7ec0*/  FFMA R63, R97, R69, R62 ;  /* 0x00000045613f7223 */ /* 0x000fe4000000003e */
[----:B------:R-:W-:Y:S02]  /*7ed0*/  FFMA R148, R68, R97, R148 ;  /* 0x0000006144947223 */ /* 0x000fe40000000094 */
[-C--:B0-----:R-:W-:Y:S02]  /*7ee0*/  FFMA R60, R78, R56.reuse, R143 ;  /* 0x000000384e3c7223 */ /* 0x081fe4000000008f */
[----:B------:R-:W-:Y:S02]  /*7ef0*/  FFMA R62, R96, R56, R145 ;  /* 0x00000038603e7223 */ /* 0x000fe40000000091 */
[----:B------:R-:W-:-:S02]  /*7f00*/  FFMA R148, R86, R69, R148 ;  /* 0x0000004556947223 */ /* 0x000fc40000000094 */
[-C--:B------:R-:W-:Y:S02]  /*7f10*/  FFMA R68, R76, R70.reuse, R61 ;  /* 0x000000464c447223 */ /* 0x080fe4000000003d */
[----:B------:R-:W-:Y:S02]  /*7f20*/  FFMA R83, R86, R70, R63 ;  /* 0x0000004656537223 */ /* 0x000fe4000000003f */
[C---:B------:R-:W-:Y:S02]  /*7f30*/  FFMA R82, R56.reuse, R79, R82 ;  /* 0x0000004f38527223 */ /* 0x040fe40000000052 */
[-C--:B------:R-:W-:Y:S02]  /*7f40*/  FFMA R69, R79, R57.reuse, R60 ;  /* 0x000000394f457223 */ /* 0x080fe4000000003c */
[----:B------:R-:W-:Y:S02]  /*7f50*/  FFMA R85, R97, R57, R62 ;  /* 0x0000003961557223 */ /* 0x000fe4000000003e */
[----:B------:R-:W0:Y:S01]  /*7f60*/  LDS.128 R60, [R123.X4+0x7ab0] ;  /* 0x007ab0007b3c7984 */ /* 0x000e220000004c00 */
[----:B------:R-:W-:-:S02]  /*7f70*/  FFMA R146, R56, R97, R146 ;  /* 0x0000006138927223 */ /* 0x000fc40000000092 */
[-C--:B------:R-:W-:Y:S02]  /*7f80*/  FFMA R82, R76, R57.reuse, R82 ;  /* 0x000000394c527223 */ /* 0x080fe40000000052 */
[----:B------:R-:W-:Y:S02]  /*7f90*/  FFMA R146, R86, R57, R146 ;  /* 0x0000003956927223 */ /* 0x000fe40000000092 */
[----:B------:R-:W-:Y:S02]  /*7fa0*/  FFMA R56, R76, R58, R69 ;  /* 0x0000003a4c387223 */ /* 0x000fe40000000045 */
[----:B------:R-:W-:Y:S02]  /*7fb0*/  FFMA R148, R87, R70, R148 ;  /* 0x0000004657947223 */ /* 0x000fe40000000094 */
[----:B------:R-:W-:Y:S02]  /*7fc0*/  FFMA R106, R77, R58, R82 ;  /* 0x0000003a4d6a7223 */ /* 0x000fe40000000052 */
[----:B-1----:R-:W-:-:S02]  /*7fd0*/  FFMA R70, R98, R71, R83 ;  /* 0x0000004762467223 */ /* 0x002fc40000000053 */
[----:B------:R-:W1:Y:S01]  /*7fe0*/  LDS.64 R82, [R124.X4+0x1700] ;  /* 0x001700007c527984 */ /* 0x000e620000004a00 */
[-C--:B------:R-:W-:Y:S02]  /*7ff0*/  FFMA R85, R86, R58.reuse, R85 ;  /* 0x0000003a56557223 */ /* 0x080fe40000000055 */
[----:B------:R-:W-:Y:S02]  /*8000*/  FFMA R146, R87, R58, R146 ;  /* 0x0000003a57927223 */ /* 0x000fe40000000092 */
[-C--:B---3--:R-:W-:Y:S02]  /*8010*/  FFMA R104, R100, R59.reuse, R56 ;  /* 0x0000003b64687223 */ /* 0x088fe40000000038 */
[-C--:B----4-:R-:W-:Y:S02]  /*8020*/  FFMA R56, R78, R64.reuse, R153 ;  /* 0x000000404e387223 */ /* 0x090fe40000000099 */
[----:B------:R-:W-:Y:S02]  /*8030*/  FFMA R58, R96, R64, R155 ;  /* 0x00000040603a7223 */ /* 0x000fe4000000009b */
[----:B------:R-:W-:-:S02]  /*8040*/  FFMA R105, R101, R59, R106 ;  /* 0x0000003b65697223 */ /* 0x000fc4000000006a */
[-C--:B------:R-:W-:Y:S02]  /*8050*/  FFMA R106, R98, R59.reuse, R85 ;  /* 0x0000003b626a7223 */ /* 0x080fe40000000055 */
[----:B------:R-:W-:Y:S02]  /*8060*/  FFMA R107, R99, R59, R146 ;  /* 0x0000003b636b7223 */ /* 0x000fe40000000092 */
[-C--:B------:R-:W-:Y:S02]  /*8070*/  FFMA R139, R79, R65.reuse, R56 ;  /* 0x000000414f8b7223 */ /* 0x080fe40000000038 */
[----:B------:R-:W-:Y:S02]  /*8080*/  FFMA R141, R97, R65, R58 ;  /* 0x00000041618d7223 */ /* 0x000fe4000000003a */
[----:B------:R-:W3:Y:S01]  /*8090*/  LDS.128 R56, [R123.X4+0x7cf0] ;  /* 0x007cf0007b387984 */ /* 0x000ee20000004c00 */
[C---:B------:R-:W-:Y:S02]  /*80a0*/  FFMA R150, R64.reuse, R79, R150 ;  /* 0x0000004f40967223 */ /* 0x040fe40000000096 */
[----:B------:R-:W-:-:S02]  /*80b0*/  FFMA R152, R64, R97, R152 ;  /* 0x0000006140987223 */ /* 0x000fc40000000098 */
[-C--:B------:R-:W-:Y:S02]  /*80c0*/  FFMA R69, R101, R71.reuse, R84 ;  /* 0x0000004765457223 */ /* 0x080fe40000000054 */
[----:B------:R-:W4:Y:S01]  /*80d0*/  LDS.64 R84, [R124.X4+0x1708] ;  /* 0x001708007c547984 */ /* 0x000f220000004a00 */
[----:B------:R-:W-:Y:S02]  /*80e0*/  FFMA R68, R100, R71, R68 ;  /* 0x0000004764447223 */ /* 0x000fe40000000044 */
[-C--:B------:R-:W-:Y:S02]  /*80f0*/  FFMA R150, R76, R65.reuse, R150 ;  /* 0x000000414c967223 */ /* 0x080fe40000000096 */
[----:B------:R-:W-:Y:S02]  /*8100*/  FFMA R152, R86, R65, R152 ;  /* 0x0000004156987223 */ /* 0x000fe40000000098 */
[----:B------:R-:W-:Y:S02]  /*8110*/  FFMA R68, R72, R101, R68 ;  /* 0x0000006548447223 */ /* 0x000fe40000000044 */
[----:B--2---:R-:W-:-:S02]  /*8120*/  FFMA R64, R102, R72, R69 ;  /* 0x0000004866407223 */ /* 0x004fc40000000045 */
[-C--:B------:R-:W-:Y:S02]  /*8130*/  FFMA R139, R76, R66.reuse, R139 ;  /* 0x000000424c8b7223 */ /* 0x080fe4000000008b */
[-C--:B------:R-:W-:Y:S02]  /*8140*/  FFMA R150, R77, R66.reuse, R150 ;  /* 0x000000424d967223 */ /* 0x080fe40000000096 */
[-C--:B------:R-:W-:Y:S02]  /*8150*/  FFMA R141, R86, R66.reuse, R141 ;  /* 0x00000042568d7223 */ /* 0x080fe4000000008d */
[----:B------:R-:W-:Y:S02]  /*8160*/  FFMA R152, R87, R66, R152 ;  /* 0x0000004257987223 */ /* 0x000fe40000000098 */
[----:B------:R-:W-:Y:S02]  /*8170*/  FFMA R69, R102, R73, R68 ;  /* 0x0000004966457223 */ /* 0x000fe40000000044 */
[----:B------:R-:W-:-:S02]  /*8180*/  FFMA R145, R100, R67, R139 ;  /* 0x0000004364917223 */ /* 0x000fc4000000008b */
[-C--:B------:R-:W-:Y:S02]  /*8190*/  FFMA R151, R101, R67.reuse, R150 ;  /* 0x0000004365977223 */ /* 0x080fe40000000096 */
[-C--:B------:R-:W-:Y:S02]  /*81a0*/  FFMA R146, R98, R67.reuse, R141 ;  /* 0x0000004362927223 */ /* 0x080fe4000000008d */
[----:B------:R-:W-:Y:S02]  /*81b0*/  FFMA R153, R99, R67, R152 ;  /* 0x0000004363997223 */ /* 0x000fe40000000098 */
[----:B------:R-:W-:Y:S02]  /*81c0*/  FFMA R68, R103, R73, R64 ;  /* 0x0000004967447223 */ /* 0x000fe40000000040 */
[----:B------:R-:W2:Y:S01]  /*81d0*/  LDS.128 R64, [R123.X4+0x7f20] ;  /* 0x007f20007b407984 */ /* 0x000ea20000004c00 */
[----:B------:R-:W-:Y:S02]  /*81e0*/  FFMA R71, R99, R71, R148 ;  /* 0x0000004763477223 */ /* 0x000fe40000000094 */
[----:B------:R-:W-:-:S02]  /*81f0*/  FFMA R70, R72, R99, R70 ;  /* 0x0000006348467223 */ /* 0x000fc40000000046 */
[C---:B------:R-:W-:Y:S02]  /*8200*/  FFMA R72, R80.reuse, R72, R71 ;  /* 0x0000004850487223 */ /* 0x040fe40000000047 */
[----:B------:R-:W-:Y:S02]  /*8210*/  FFMA R71, R80, R73, R70 ;  /* 0x0000004950477223 */ /* 0x000fe40000000046 */
[-C--:B0-----:R-:W-:Y:S02]  /*8220*/  FFMA R70, R102, R60.reuse, R105 ;  /* 0x0000003c66467223 */ /* 0x081fe40000000069 */
[C---:B------:R-:W-:Y:S02]  /*8230*/  FFMA R104, R60.reuse, R101, R104 ;  /* 0x000000653c687223 */ /* 0x040fe40000000068 */
[----:B------:R-:W-:Y:S02]  /*8240*/  FFMA R106, R60, R99, R106 ;  /* 0x000000633c6a7223 */ /* 0x000fe4000000006a */
[----:B------:R-:W-:-:S02]  /*8250*/  FFMA R60, R80, R60, R107 ;  /* 0x0000003c503c7223 */ /* 0x000fc4000000006b */
[-C--:B------:R-:W-:Y:S02]  /*8260*/  FFMA R70, R103, R61.reuse, R70 ;  /* 0x0000003d67467223 */ /* 0x080fe40000000046 */
[-C--:B------:R-:W-:Y:S02]  /*8270*/  FFMA R105, R102, R61.reuse, R104 ;  /* 0x0000003d66697223 */ /* 0x080fe40000000068 */
[----:B------:R-:W-:Y:S02]  /*8280*/  FFMA R107, R80, R61, R106 ;  /* 0x0000003d506b7223 */ /* 0x000fe4000000006a */
[C---:B------:R-:W-:Y:S02]  /*8290*/  FFMA R73, R81.reuse, R73, R72 ;  /* 0x0000004951497223 */ /* 0x040fe40000000048 */
[----:B------:R-:W-:Y:S02]  /*82a0*/  FFMA R61, R81, R61, R60 ;  /* 0x0000003d513d7223 */ /* 0x000fe4000000003c */
[----:B------:R-:W-:-:S02]  /*82b0*/  FFMA R60, R98, R74, R69 ;  /* 0x0000004a623c7223 */ /* 0x000fc40000000045 */
[CC--:B------:R-:W-:Y:S02]  /*82c0*/  FFMA R154, R99.reuse, R74.reuse, R68 ;  /* 0x0000004a639a7223 */ /* 0x0c0fe40000000044 */
[----:B-1----:R-:W-:Y:S02]  /*82d0*/  FFMA R72, R82, R74, R71 ;  /* 0x0000004a52487223 */ /* 0x002fe40000000047 */
[C---:B------:R-:W-:Y:S02]  /*82e0*/  FFMA R138, R99.reuse, R62, R70 ;  /* 0x0000003e638a7223 */ /* 0x040fe40000000046 */
[----:B------:R-:W0:Y:S01]  /*82f0*/  LDS.128 R68, [R123.X4+0x7f30] ;  /* 0x007f30007b447984 */ /* 0x000e220000004c00 */
[----:B------:R-:W-:Y:S02]  /*8300*/  FFMA R159, R99, R75, R60 ;  /* 0x0000004b639f7223 */ /* 0x000fe4000000003c */
[C---:B------:R-:W-:Y:S02]  /*8310*/  FFMA R73, R83.reuse, R74, R73 ;  /* 0x0000004a53497223 */ /* 0x040fe40000000049 */
[----:B------:R-:W-:-:S02]  /*8320*/  FFMA R61, R83, R62, R61 ;  /* 0x0000003e533d7223 */ /* 0x000fc4000000003d */
[----:B---3--:R-:W-:Y:S02]  /*8330*/  FFMA R60, R102, R56, R151 ;  /* 0x00000038663c7223 */ /* 0x008fe40000000097 */
[-C--:B------:R-:W-:Y:S02]  /*8340*/  FFMA R74, R98, R62.reuse, R105 ;  /* 0x0000003e624a7223 */ /* 0x080fe40000000069 */
[----:B------:R-:W-:Y:S02]  /*8350*/  FFMA R104, R82, R62, R107 ;  /* 0x0000003e52687223 */ /* 0x000fe4000000006b */
[----:B------:R-:W-:Y:S02]  /*8360*/  FFMA R145, R56, R101, R145 ;  /* 0x0000006538917223 */ /* 0x000fe40000000091 */
[----:B------:R-:W-:Y:S02]  /*8370*/  FFMA R157, R83, R75, R72 ;  /* 0x0000004b539d7223 */ /* 0x000fe40000000048 */
[----:B------:R-:W-:-:S02]  /*8380*/  FFMA R139, R99, R63, R74 ;  /* 0x0000003f638b7223 */ /* 0x000fc4000000004a */
[-C--:B------:R-:W-:Y:S02]  /*8390*/  FFMA R138, R80, R63.reuse, R138 ;  /* 0x0000003f508a7223 */ /* 0x080fe4000000008a */
[-C--:B------:R-:W-:Y:S02]  /*83a0*/  FFMA R141, R83, R63.reuse, R104 ;  /* 0x0000003f538d7223 */ /* 0x080fe40000000068 */
[----:B----4-:R-:W-:Y:S02]  /*83b0*/  FFMA R143, R84, R63, R61 ;  /* 0x0000003f548f7223 */ /* 0x010fe4000000003d */
[----:B------:R-:W-:Y:S02]  /*83c0*/  FFMA R146, R56, R99, R146 ;  /* 0x0000006338927223 */ /* 0x000fe40000000092 */
[-C--:B------:R-:W-:Y:S02]  /*83d0*/  FFMA R72, R103, R57.reuse, R60 ;  /* 0x0000003967487223 */ /* 0x080fe4000000003c */
[----:B------:R-:W-:Y:S01]  /*83e0*/  FFMA R56, R80, R56, R153 ;  /* 0x0000003850387223 */ /* 0x000fe20000000099 */
[----:B------:R-:W1:Y:S01]  /*83f0*/  LDS.128 R60, [R123.X4+0x8160] ;  /* 0x008160007b3c7984 */ /* 0x000e620000004c00 */
[----:B------:R-:W-:-:S02]  /*8400*/  FFMA R145, R102, R57, R145 ;  /* 0x0000003966917223 */ /* 0x000fc40000000091 */
[----:B------:R-:W-:Y:S02]  /*8410*/  FFMA R156, R84, R75, R73 ;  /* 0x0000004b549c7223 */ /* 0x000fe40000000049 */
[-C--:B------:R-:W-:Y:S02]  /*8420*/  FFMA R73, R80, R57.reuse, R146 ;  /* 0x0000003950497223 */ /* 0x080fe40000000092 */
[----:B------:R-:W-:Y:S02]  /*8430*/  FFMA R57, R81, R57, R56 ;  /* 0x0000003951397223 */ /* 0x000fe40000000038 */
[-C--:B------:R-:W-:Y:S02]  /*8440*/  FFMA R56, R98, R58.reuse, R145 ;  /* 0x0000003a62387223 */ /* 0x080fe40000000091 */
[-C--:B------:R-:W-:Y:S02]  /*8450*/  FFMA R72, R99, R58.reuse, R72 ;  /* 0x0000003a63487223 */ /* 0x080fe40000000048 */
[----:B------:R-:W-:-:S02]  /*8460*/  FFMA R74, R82, R58, R73 ;  /* 0x0000003a524a7223 */ /* 0x000fc40000000049 */
[----:B------:R-:W-:Y:S02]  /*8470*/  FFMA R57, R83, R58, R57 ;  /* 0x0000003a53397223 */ /* 0x000fe40000000039 */
[----:B------:R-:W-:Y:S02]  /*8480*/  FFMA R105, R99, R59, R56 ;  /* 0x0000003b63697223 */ /* 0x000fe40000000038 */
[-C--:B--2---:R-:W-:Y:S02]  /*8490*/  FFMA R56, R78, R64.reuse, R127 ;  /* 0x000000404e387223 */ /* 0x084fe4000000007f */
[----:B------:R-:W-:Y:S02]  /*84a0*/  FFMA R58, R96, R64, R109 ;  /* 0x00000040603a7223 */ /* 0x000fe4000000006d */
[----:B------:R-:W-:Y:S02]  /*84b0*/  FFMA R108, R64, R79, R108 ;  /* 0x0000004f406c7223 */ /* 0x000fe4000000006c */
[----:B------:R-:W-:-:S02]  /*84c0*/  FFMA R154, R80, R75, R154 ;  /* 0x0000004b509a7223 */ /* 0x000fc4000000009a */
[-C--:B------:R-:W-:Y:S02]  /*84d0*/  FFMA R104, R80, R59.reuse, R72 ;  /* 0x0000003b50687223 */ /* 0x080fe40000000048 */
[-C--:B------:R-:W-:Y:S02]  /*84e0*/  FFMA R107, R83, R59.reuse, R74 ;  /* 0x0000003b536b7223 */ /* 0x080fe4000000004a */
[----:B------:R-:W-:Y:S02]  /*84f0*/  FFMA R106, R84, R59, R57 ;  /* 0x0000003b546a7223 */ /* 0x000fe40000000039 */
[----:B------:R-:W-:Y:S02]  /*8500*/  FFMA R140, R64, R97, R140 ;  /* 0x00000061408c7223 */ /* 0x000fe4000000008c */
[-C--:B------:R-:W-:Y:S02]  /*8510*/  FFMA R73, R79, R65.reuse, R56 ;  /* 0x000000414f497223 */ /* 0x080fe40000000038 */
[----:B------:R-:W-:-:S02]  /*8520*/  FFMA R108, R76, R65, R108 ;  /* 0x000000414c6c7223 */ /* 0x000fc4000000006c */
[-C--:B------:R-:W-:Y:S02]  /*8530*/  FFMA R75, R97, R65.reuse, R58 ;  /* 0x00000041614b7223 */ /* 0x080fe4000000003a */
[----:B------:R-:W2:Y:S01]  /*8540*/  LDS.128 R56, [R123.X4+0x8170] ;  /* 0x008170007b387984 */ /* 0x000ea20000004c00 */
        /* <DEDUP_REMOVED lines=9> */
[----:B0-----:R-:W-:Y:S02]  /*85e0*/  FFMA R64, R102, R68, R65 ;  /* 0x0000004466407223 */ /* 0x001fe40000000041 */
[----:B------:R-:W-:-:S02]  /*85f0*/  FFMA R73, R68, R101, R73 ;  /* 0x0000006544497223 */ /* 0x000fc40000000049 */
[----:B------:R-:W-:Y:S02]  /*8600*/  FFMA R75, R68, R99, R75 ;  /* 0x00000063444b7223 */ /* 0x000fe4000000004b */
[----:B------:R-:W-:Y:S02]  /*8610*/  FFMA R68, R80, R68, R67 ;  /* 0x0000004450447223 */ /* 0x000fe40000000043 */
[-C--:B------:R-:W-:Y:S02]  /*8620*/  FFMA R72, R103, R69.reuse, R64 ;  /* 0x0000004567487223 */ /* 0x080fe40000000040 */
[----:B------:R-:W0:Y:S01]  /*8630*/  LDS.128 R64, [R123.X4+0x83a0] ;  /* 0x0083a0007b407984 */ /* 0x000e220000004c00 */
[-C--:B------:R-:W-:Y:S02]  /*8640*/  FFMA R73, R102, R69.reuse, R73 ;  /* 0x0000004566497223 */ /* 0x080fe40000000049 */
[-C--:B------:R-:W-:Y:S02]  /*8650*/  FFMA R75, R80, R69.reuse, R75 ;  /* 0x00000045504b7223 */ /* 0x080fe4000000004b */
[----:B------:R-:W-:-:S02]  /*8660*/  FFMA R69, R81, R69, R68 ;  /* 0x0000004551457223 */ /* 0x000fc40000000044 */
[-C--:B------:R-:W-:Y:S02]  /*8670*/  FFMA R68, R98, R70.reuse, R73 ;  /* 0x0000004662447223 */ /* 0x080fe40000000049 */
[----:B-1----:R-:W-:Y:S02]  /*8680*/  FFMA R126, R60, R79, R126 ;  /* 0x0000004f3c7e7223 */ /* 0x002fe4000000007e */
[-C--:B------:R-:W-:Y:S02]  /*8690*/  FFMA R72, R99, R70.reuse, R72 ;  /* 0x0000004663487223 */ /* 0x080fe40000000048 */
[-C--:B------:R-:W-:Y:S02]  /*86a0*/  FFMA R74, R82, R70.reuse, R75 ;  /* 0x00000046524a7223 */ /* 0x080fe4000000004b */
[----:B------:R-:W-:Y:S02]  /*86b0*/  FFMA R69, R83, R70, R69 ;  /* 0x0000004653457223 */ /* 0x000fe40000000045 */
[----:B------:R-:W-:-:S02]  /*86c0*/  FFMA R109, R99, R71, R68 ;  /* 0x00000047636d7223 */ /* 0x000fc40000000044 */
[-C--:B------:R-:W-:Y:S02]  /*86d0*/  FFMA R68, R78, R60.reuse, R129 ;  /* 0x0000003c4e447223 */ /* 0x080fe40000000081 */
[----:B------:R-:W-:Y:S02]  /*86e0*/  FFMA R70, R96, R60, R137 ;  /* 0x0000003c60467223 */ /* 0x000fe40000000089 */
[----:B------:R-:W-:Y:S02]  /*86f0*/  FFMA R134, R60, R97, R134 ;  /* 0x000000613c867223 */ /* 0x000fe40000000086 */
[-C--:B------:R-:W-:Y:S02]  /*8700*/  FFMA R126, R76, R61.reuse, R126 ;  /* 0x0000003d4c7e7223 */ /* 0x080fe4000000007e */
[-C--:B------:R-:W-:Y:S02]  /*8710*/  FFMA R73, R79, R61.reuse, R68 ;  /* 0x0000003d4f497223 */ /* 0x080fe40000000044 */
[----:B------:R-:W-:-:S02]  /*8720*/  FFMA R75, R97, R61, R70 ;  /* 0x0000003d614b7223 */ /* 0x000fc40000000046 */
[-C--:B------:R-:W-:Y:S02]  /*8730*/  FFMA R108, R80, R71.reuse, R72 ;  /* 0x00000047506c7223 */ /* 0x080fe40000000048 */
[-C--:B------:R-:W-:Y:S02]  /*8740*/  FFMA R145, R83, R71.reuse, R74 ;  /* 0x0000004753917223 */ /* 0x080fe4000000004a */
[----:B------:R-:W-:Y:S02]  /*8750*/  FFMA R140, R84, R71, R69 ;  /* 0x00000047548c7223 */ /* 0x000fe40000000045 */
[----:B------:R-:W-:Y:S01]  /*8760*/  FFMA R134, R86, R61, R134 ;  /* 0x0000003d56867223 */ /* 0x000fe20000000086 */
[----:B------:R-:W1:Y:S01]  /*8770*/  LDS.128 R68, [R123.X4+0x83b0] ;  /* 0x0083b0007b447984 */ /* 0x000e620000004c00 */
        /* <DEDUP_REMOVED lines=8> */
[-C--:B--2---:R-:W-:Y:S02]  /*8800*/  FFMA R60, R102, R56.reuse, R61 ;  /* 0x00000038663c7223 */ /* 0x084fe4000000003d */
[C---:B------:R-:W-:Y:S02]  /*8810*/  FFMA R73, R56.reuse, R101, R73 ;  /* 0x0000006538497223 */ /* 0x040fe40000000049 */
[----:B------:R-:W-:Y:S02]  /*8820*/  FFMA R75, R56, R99, R75 ;  /* 0x00000063384b7223 */ /* 0x000fe4000000004b */
[----:B------:R-:W-:Y:S02]  /*8830*/  FFMA R56, R80, R56, R63 ;  /* 0x0000003850387223 */ /* 0x000fe4000000003f */
[-C--:B------:R-:W-:Y:S02]  /*8840*/  FFMA R72, R103, R57.reuse, R60 ;  /* 0x0000003967487223 */ /* 0x080fe4000000003c */
[----:B------:R-:W2:Y:S01]  /*8850*/  LDS.128 R60, [R123.X4+0x85e0] ;  /* 0x0085e0007b3c7984 */ /* 0x000ea20000004c00 */
[----:B------:R-:W-:-:S02]  /*8860*/  FFMA R73, R102, R57, R73 ;  /* 0x0000003966497223 */ /* 0x000fc40000000049 */
[-C--:B------:R-:W-:Y:S02]  /*8870*/  FFMA R75, R80, R57.reuse, R75 ;  /* 0x00000039504b7223 */ /* 0x080fe4000000004b */
[----:B------:R-:W-:Y:S02]  /*8880*/  FFMA R57, R81, R57, R56 ;  /* 0x0000003951397223 */ /* 0x000fe40000000038 */
[-C--:B------:R-:W-:Y:S02]  /*8890*/  FFMA R56, R98, R58.reuse, R73 ;  /* 0x0000003a62387223 */ /* 0x080fe40000000049 */
[C---:B------:R-:W-:Y:S02]  /*88a0*/  FFMA R72, R99.reuse, R58, R72 ;  /* 0x0000003a63487223 */ /* 0x040fe40000000048 */
[----:B------:R-:W-:Y:S02]  /*88b0*/  FFMA R129, R99, R59, R56 ;  /* 0x0000003b63817223 */ /* 0x000fe40000000038 */
[----:B0-----:R-:W-:-:S02]  /*88c0*/  FFMA R56, R78, R64, R133 ;  /* 0x000000404e387223 */ /* 0x001fc40000000085 */
[-C--:B------:R-:W-:Y:S02]  /*88d0*/  FFMA R74, R82, R58.reuse, R75 ;  /* 0x0000003a524a7223 */ /* 0x080fe4000000004b */
[----:B------:R-:W-:Y:S02]  /*88e0*/  FFMA R57, R83, R58, R57 ;  /* 0x0000003a53397223 */ /* 0x000fe40000000039 */
        /* <DEDUP_REMOVED lines=11> */
[-C--:B------:R-:W-:Y:S02]  /*89a0*/  FFMA R73, R100, R67.reuse, R73 ;  /* 0x0000004364497223 */ /* 0x080fe40000000049 */
[-C--:B------:R-:W-:Y:S02]  /*89b0*/  FFMA R65, R101, R67.reuse, R128 ;  /* 0x0000004365417223 */ /* 0x080fe40000000080 */
[-C--:B------:R-:W-:Y:S02]  /*89c0*/  FFMA R75, R98, R67.reuse, R75 ;  /* 0x00000043624b7223 */ /* 0x080fe4000000004b */
[----:B------:R-:W-:Y:S02]  /*89d0*/  FFMA R67, R99, R67, R136 ;  /* 0x0000004363437223 */ /* 0x000fe40000000088 */
[----:B-1----:R-:W-:-:S02]  /*89e0*/  FFMA R73, R68, R101, R73 ;  /* 0x0000006544497223 */ /* 0x002fc40000000049 */
[-C--:B------:R-:W-:Y:S02]  /*89f0*/  FFMA R64, R102, R68.reuse, R65 ;  /* 0x0000004466407223 */ /* 0x080fe40000000041 */
[----:B------:R-:W-:Y:S02]  /*8a00*/  FFMA R75, R68, R99, R75 ;  /* 0x00000063444b7223 */ /* 0x000fe4000000004b */
[----:B------:R-:W-:Y:S02]  /*8a10*/  FFMA R68, R80, R68, R67 ;  /* 0x0000004450447223 */ /* 0x000fe40000000043 */
[----:B------:R-:W-:Y:S02]  /*8a20*/  FFMA R73, R102, R69, R73 ;  /* 0x0000004566497223 */ /* 0x000fe40000000049 */
[----:B------:R-:W-:Y:S02]  /*8a30*/  FFMA R134, R80, R59, R72 ;  /* 0x0000003b50867223 */ /* 0x000fe40000000048 */
[----:B------:R-:W-:-:S02]  /*8a40*/  FFMA R72, R103, R69, R64 ;  /* 0x0000004567487223 */ /* 0x000fc40000000040 */
[-C--:B------:R-:W-:Y:S01]  /*8a50*/  FFMA R75, R80, R69.reuse, R75 ;  /* 0x00000045504b7223 */ /* 0x080fe2000000004b */
[----:B------:R-:W0:Y:S01]  /*8a60*/  LDS.128 R64, [R123.X4+0x8820] ;  /* 0x008820007b407984 */ /* 0x000e220000004c00 */
[----:B------:R-:W-:Y:S02]  /*8a70*/  FFMA R69, R81, R69, R68 ;  /* 0x0000004551457223 */ /* 0x000fe40000000044 */
[-C--:B------:R-:W-:Y:S02]  /*8a80*/  FFMA R137, R83, R59.reuse, R74 ;  /* 0x0000003b53897223 */ /* 0x080fe4000000004a */
[----:B------:R-:W-:Y:S02]  /*8a90*/  FFMA R146, R84, R59, R57 ;  /* 0x0000003b54927223 */ /* 0x000fe40000000039 */
[-C--:B------:R-:W-:Y:S01]  /*8aa0*/  FFMA R68, R98, R70.reuse, R73 ;  /* 0x0000004662447223 */ /* 0x080fe20000000049 */
[----:B------:R-:W1:Y:S01]  /*8ab0*/  LDS.128 R56, [R123.X4+0x85f0] ;  /* 0x0085f0007b387984 */ /* 0x000e620000004c00 */
[----:B------:R-:W-:-:S02]  /*8ac0*/  FFMA R72, R99, R70, R72 ;  /* 0x0000004663487223 */ /* 0x000fc40000000048 */
[-C--:B------:R-:W-:Y:S02]  /*8ad0*/  FFMA R74, R82, R70.reuse, R75 ;  /* 0x00000046524a7223 */ /* 0x080fe4000000004b */
[----:B------:R-:W-:Y:S02]  /*8ae0*/  FFMA R69, R83, R70, R69 ;  /* 0x0000004653457223 */ /* 0x000fe40000000045 */
[-C--:B------:R-:W-:Y:S02]  /*8af0*/  FFMA R133, R99, R71.reuse, R68 ;  /* 0x0000004763857223 */ /* 0x080fe40000000044 */
[-C--:B--2---:R-:W-:Y:S02]  /*8b00*/  FFMA R68, R78, R60.reuse, R131 ;  /* 0x0000003c4e447223 */ /* 0x084fe40000000083 */
[----:B------:R-:W-:Y:S02]  /*8b10*/  FFMA R70, R96, R60, R135 ;  /* 0x0000003c60467223 */ /* 0x000fe40000000087 */
[----:B------:R-:W-:-:S02]  /*8b20*/  FFMA R136, R80, R71, R72 ;  /* 0x0000004750887223 */ /* 0x000fc40000000048 */
[-C--:B------:R-:W-:Y:S02]  /*8b30*/  FFMA R151, R83, R71.reuse, R74 ;  /* 0x0000004753977223 */ /* 0x080fe4000000004a */
[----:B------:R-:W-:Y:S01]  /*8b40*/  FFMA R148, R84, R71, R69 ;  /* 0x0000004754947223 */ /* 0x000fe20000000045 */
[----:B------:R-:W-:Y:S01]  /*8b50*/  LDS.64 R74, [R124.X4+0x1748] ;  /* 0x001748007c4a7984 */ /* 0x000fe20000004a00 */
[-C--:B------:R-:W-:Y:S02]  /*8b60*/  FFMA R69, R79, R61.reuse, R68 ;  /* 0x0000003d4f457223 */ /* 0x080fe40000000044 */
[----:B------:R-:W-:Y:S02]  /*8b70*/  FFMA R71, R97, R61, R70 ;  /* 0x0000003d61477223 */ /* 0x000fe40000000046 */
[C---:B------:R-:W-:Y:S02]  /*8b80*/  FFMA R130, R60.reuse, R79, R130 ;  /* 0x0000004f3c827223 */ /* 0x040fe40000000082 */
[----:B------:R-:W-:-:S02]  /*8b90*/  FFMA R132, R60, R97, R132 ;  /* 0x000000613c847223 */ /* 0x000fc40000000084 */
[-C--:B------:R-:W-:Y:S02]  /*8ba0*/  FFMA R60, R76, R62.reuse, R69 ;  /* 0x0000003e4c3c7223 */ /* 0x080fe40000000045 */
[-C--:B------:R-:W-:Y:S02]  /*8bb0*/  FFMA R72, R86, R62.reuse, R71 ;  /* 0x0000003e56487223 */ /* 0x080fe40000000047 */
[----:B------:R-:W2:Y:S01]  /*8bc0*/  LDS.128 R68, [R123.X4+0x8830] ;  /* 0x008830007b447984 */ /* 0x000ea20000004c00 */
[-C--:B------:R-:W-:Y:S02]  /*8bd0*/  FFMA R130, R76, R61.reuse, R130 ;  /* 0x0000003d4c827223 */ /* 0x080fe40000000082 */
[----:B------:R-:W-:Y:S02]  /*8be0*/  FFMA R132, R86, R61, R132 ;  /* 0x0000003d56847223 */ /* 0x000fe40000000084 */
[-C--:B------:R-:W-:Y:S02]  /*8bf0*/  FFMA R130, R77, R62.reuse, R130 ;  /* 0x0000003e4d827223 */ /* 0x080fe40000000082 */
[----:B------:R-:W-:-:S02]  /*8c00*/  FFMA R132, R87, R62, R132 ;  /* 0x0000003e57847223 */ /* 0x000fc40000000084 */
[-C--:B------:R-:W-:Y:S02]  /*8c10*/  FFMA R60, R100, R63.reuse, R60 ;  /* 0x0000003f643c7223 */ /* 0x080fe4000000003c */
[-C--:B------:R-:W-:Y:S02]  /*8c20*/  FFMA R61, R101, R63.reuse, R130 ;  /* 0x0000003f653d7223 */ /* 0x080fe40000000082 */
[----:B------:R-:W-:Y:S02]  /*8c30*/  FFMA R72, R98, R63, R72 ;  /* 0x0000003f62487223 */ /* 0x000fe40000000048 */
[-C--:B0-----:R-:W-:Y:S02]  /*8c40*/  FFMA R78, R78, R64.reuse, R147 ;  /* 0x000000404e4e7223 */ /* 0x081fe40000000093 */
[----:B------:R-:W-:Y:S02]  /*8c50*/  FFMA R96, R96, R64, R149 ;  /* 0x0000004060607223 */ /* 0x000fe40000000095 */
[----:B------:R-:W-:-:S02]  /*8c60*/  FFMA R142, R64, R79, R142 ;  /* 0x0000004f408e7223 */ /* 0x000fc4000000008e */
[----:B------:R-:W-:Y:S02]  /*8c70*/  FFMA R63, R99, R63, R132 ;  /* 0x0000003f633f7223 */ /* 0x000fe40000000084 */
[----:B------:R-:W-:Y:S02]  /*8c80*/  FFMA R144, R64, R97, R144 ;  /* 0x0000006140907223 */ /* 0x000fe40000000090 */
[----:B-1----:R-:W-:Y:S02]  /*8c90*/  FFMA R60, R56, R101, R60 ;  /* 0x00000065383c7223 */ /* 0x002fe4000000003c */
        /* <DEDUP_REMOVED lines=10> */
[-C--:B------:R-:W-:Y:S02]  /*8d40*/  FFMA R79, R76, R66.reuse, R79 ;  /* 0x000000424c4f7223 */ /* 0x080fe4000000004f */
[-C--:B------:R-:W-:Y:S02]  /*8d50*/  FFMA R142, R77, R66.reuse, R142 ;  /* 0x000000424d8e7223 */ /* 0x080fe4000000008e */
[-C--:B------:R-:W-:Y:S02]  /*8d60*/  FFMA R97, R86, R66.reuse, R97 ;  /* 0x0000004256617223 */ /* 0x080fe40000000061 */
[----:B------:R-:W-:Y:S02]  /*8d70*/  FFMA R144, R87, R66, R144 ;  /* 0x0000004257907223 */ /* 0x000fe40000000090 */
[----:B------:R-:W-:-:S02]  /*8d80*/  FFMA R57, R81, R57, R56 ;  /* 0x0000003951397223 */ /* 0x000fc40000000038 */
[-C--:B------:R-:W-:Y:S02]  /*8d90*/  FFMA R72, R82, R58.reuse, R63 ;  /* 0x0000003a52487223 */ /* 0x080fe4000000003f */
[-C--:B------:R-:W-:Y:S02]  /*8da0*/  FFMA R56, R98, R58.reuse, R61 ;  /* 0x0000003a62387223 */ /* 0x080fe4000000003d */
[----:B------:R-:W-:Y:S02]  /*8db0*/  FFMA R150, R99, R58, R62 ;  /* 0x0000003a63967223 */ /* 0x000fe4000000003e */
[----:B------:R-:W0:Y:S01]  /*8dc0*/  LDS.128 R60, [R123.X4+0x7880] ;  /* 0x007880007b3c7984 */ /* 0x000e220000004c00 */
[-C--:B------:R-:W-:Y:S02]  /*8dd0*/  FFMA R79, R100, R67.reuse, R79 ;  /* 0x00000043644f7223 */ /* 0x080fe4000000004f */
[-C--:B------:R-:W-:Y:S02]  /*8de0*/  FFMA R65, R101, R67.reuse, R142 ;  /* 0x0000004365417223 */ /* 0x080fe4000000008e */
[----:B------:R-:W-:-:S02]  /*8df0*/  FFMA R97, R98, R67, R97 ;  /* 0x0000004362617223 */ /* 0x000fc40000000061 */
[----:B------:R-:W-:Y:S02]  /*8e00*/  FFMA R67, R99, R67, R144 ;  /* 0x0000004363437223 */ /* 0x000fe40000000090 */
[C---:B------:R-:W-:Y:S02]  /*8e10*/  FFMA R57, R83.reuse, R58, R57 ;  /* 0x0000003a53397223 */ /* 0x040fe40000000039 */
[----:B------:R-:W-:Y:S02]  /*8e20*/  FFMA R155, R83, R59, R72 ;  /* 0x0000003b539b7223 */ /* 0x000fe40000000048 */
[----:B------:R-:W1:Y:S01]  /*8e30*/  LDS.64 R72, [R124.X4+0x1740] ;  /* 0x001740007c487984 */ /* 0x000e620000004a00 */
[----:B--2---:R-:W-:Y:S02]  /*8e40*/  FFMA R79, R68, R101, R79 ;  /* 0x00000065444f7223 */ /* 0x004fe4000000004f */
[----:B------:R-:W-:Y:S02]  /*8e50*/  FFMA R64, R102, R68, R65 ;  /* 0x0000004466407223 */ /* 0x000fe40000000041 */
[----:B------:R-:W-:-:S02]  /*8e60*/  FFMA R97, R68, R99, R97 ;  /* 0x0000006344617223 */ /* 0x000fc40000000061 */
[C---:B------:R-:W-:Y:S02]  /*8e70*/  FFMA R68, R80.reuse, R68, R67 ;  /* 0x0000004450447223 */ /* 0x040fe40000000043 */
[-C--:B------:R-:W-:Y:S02]  /*8e80*/  FFMA R153, R99, R59.reuse, R56 ;  /* 0x0000003b63997223 */ /* 0x080fe40000000038 */
[-C--:B------:R-:W-:Y:S02]  /*8e90*/  FFMA R150, R80, R59.reuse, R150 ;  /* 0x0000003b50967223 */ /* 0x080fe40000000096 */
[----:B------:R-:W-:Y:S02]  /*8ea0*/  FFMA R152, R84, R59, R57 ;  /* 0x0000003b54987223 */ /* 0x000fe40000000039 */
[----:B------:R-:W2:Y:S01]  /*8eb0*/  LDS.128 R56, [R123.X4+0x7ac0] ;  /* 0x007ac0007b387984 */ /* 0x000ea20000004c00 */
[-C--:B------:R-:W-:Y:S02]  /*8ec0*/  FFMA R79, R102, R69.reuse, R79 ;  /* 0x00000045664f7223 */ /* 0x080fe4000000004f */
[----:B------:R-:W-:-:S02]  /*8ed0*/  FFMA R103, R103, R69, R64 ;  /* 0x0000004567677223 */ /* 0x000fc40000000040 */
[-C--:B------:R-:W-:Y:S01]  /*8ee0*/  FFMA R97, R80, R69.reuse, R97 ;  /* 0x0000004550617223 */ /* 0x080fe20000000061 */
[----:B------:R-:W3:Y:S01]  /*8ef0*/  LDS.128 R64, [R123.X4+0x7d00] ;  /* 0x007d00007b407984 */ /* 0x000ee20000004c00 */
        /* <DEDUP_REMOVED lines=9> */
[----:B------:R-:W4:Y:S01]  /*8f90*/  LDS.128 R68, [R123.X4+0x7f40] ;  /* 0x007f40007b447984 */ /* 0x000f220000004c00 */
[----:B0-----:R-:W-:Y:S02]  /*8fa0*/  FFMA R159, R80, R60, R159 ;  /* 0x0000003c509f7223 */ /* 0x001fe4000000009f */
[----:B------:R-:W-:-:S02]  /*8fb0*/  FFMA R154, R60, R81, R154 ;  /* 0x000000513c9a7223 */ /* 0x000fc4000000009a */
[----:B------:R-:W-:Y:S02]  /*8fc0*/  FFMA R157, R84, R60, R157 ;  /* 0x0000003c549d7223 */ /* 0x000fe4000000009d */
[----:B------:R-:W-:Y:S02]  /*8fd0*/  FFMA R156, R60, R85, R156 ;  /* 0x000000553c9c7223 */ /* 0x000fe4000000009c */
[-C--:B------:R-:W-:Y:S02]  /*8fe0*/  FFMA R159, R82, R61.reuse, R159 ;  /* 0x0000003d529f7223 */ /* 0x080fe4000000009f */
[-C--:B------:R-:W-:Y:S02]  /*8ff0*/  FFMA R87, R83, R61.reuse, R154 ;  /* 0x0000003d53577223 */ /* 0x080fe4000000009a */
[-C--:B-1----:R-:W-:Y:S02]  /*9000*/  FFMA R157, R72, R61.reuse, R157 ;  /* 0x0000003d489d7223 */ /* 0x082fe4000000009d */
[----:B------:R-:W-:-:S02]  /*9010*/  FFMA R61, R73, R61, R156 ;  /* 0x0000003d493d7223 */ /* 0x000fc4000000009c */
[----:B--2---:R-:W-:Y:S02]  /*9020*/  FFMA R60, R56, R85, R143 ;  /* 0x00000055383c7223 */ /* 0x004fe4000000008f */
[-C--:B------:R-:W-:Y:S02]  /*9030*/  FFMA R96, R84, R62.reuse, R87 ;  /* 0x0000003e54607223 */ /* 0x080fe40000000057 */
[-C--:B------:R-:W-:Y:S02]  /*9040*/  FFMA R159, R83, R62.reuse, R159 ;  /* 0x0000003e539f7223 */ /* 0x080fe4000000009f */
[-C--:B------:R-:W-:Y:S02]  /*9050*/  FFMA R86, R74, R62.reuse, R61 ;  /* 0x0000003e4a567223 */ /* 0x080fe4000000003d */
        /* <DEDUP_REMOVED lines=9> */
[-C--:B------:R-:W-:Y:S01]  /*90f0*/  FFMA R139, R82, R57.reuse, R139 ;  /* 0x00000039528b7223 */ /* 0x080fe2000000008b */
[----:B------:R-:W0:Y:S01]  /*9100*/  LDS.128 R60, [R123.X4+0x8180] ;  /* 0x008180007b3c7984 */ /* 0x000e220000004c00 */
[----:B------:R-:W-:Y:S02]  /*9110*/  FFMA R141, R72, R57, R141 ;  /* 0x00000039488d7223 */ /* 0x000fe4000000008d */
[-C--:B---3--:R-:W-:Y:S02]  /*9120*/  FFMA R105, R80, R64.reuse, R105 ;  /* 0x0000004050697223 */ /* 0x088fe40000000069 */
[----:B------:R-:W-:Y:S02]  /*9130*/  FFMA R106, R64, R85, R106 ;  /* 0x00000055406a7223 */ /* 0x000fe4000000006a */
[----:B------:R-:W-:-:S02]  /*9140*/  FFMA R107, R84, R64, R107 ;  /* 0x00000040546b7223 */ /* 0x000fc4000000006b */
[----:B------:R-:W-:Y:S02]  /*9150*/  FFMA R57, R83, R57, R138 ;  /* 0x0000003953397223 */ /* 0x000fe4000000008a */
[----:B------:R-:W-:Y:S02]  /*9160*/  FFMA R104, R64, R81, R104 ;  /* 0x0000005140687223 */ /* 0x000fe40000000068 */
[-C--:B------:R-:W-:Y:S02]  /*9170*/  FFMA R105, R82, R65.reuse, R105 ;  /* 0x0000004152697223 */ /* 0x080fe40000000069 */
[-C--:B------:R-:W-:Y:S02]  /*9180*/  FFMA R103, R73, R65.reuse, R106 ;  /* 0x0000004149677223 */ /* 0x080fe4000000006a */
[----:B------:R-:W-:Y:S02]  /*9190*/  FFMA R107, R72, R65, R107 ;  /* 0x00000041486b7223 */ /* 0x000fe4000000006b */
[----:B------:R-:W-:-:S02]  /*91a0*/  FFMA R100, R74, R58, R99 ;  /* 0x0000003a4a647223 */ /* 0x000fc40000000063 */
[-C--:B------:R-:W-:Y:S02]  /*91b0*/  FFMA R141, R73, R58.reuse, R141 ;  /* 0x0000003a498d7223 */ /* 0x080fe4000000008d */
[-C--:B------:R-:W-:Y:S02]  /*91c0*/  FFMA R98, R84, R58.reuse, R57 ;  /* 0x0000003a54627223 */ /* 0x080fe40000000039 */
[C---:B------:R-:W-:Y:S02]  /*91d0*/  FFMA R139, R83.reuse, R58, R139 ;  /* 0x0000003a538b7223 */ /* 0x040fe4000000008b */
[----:B------:R-:W-:Y:S02]  /*91e0*/  FFMA R65, R83, R65, R104 ;  /* 0x0000004153417223 */ /* 0x000fe40000000068 */
[----:B----4-:R-:W-:Y:S02]  /*91f0*/  FFMA R109, R80, R68, R109 ;  /* 0x00000044506d7223 */ /* 0x010fe4000000006d */
[----:B------:R-:W-:-:S02]  /*9200*/  FFMA R140, R68, R85, R140 ;  /* 0x00000055448c7223 */ /* 0x000fc4000000008c */
[----:B------:R-:W-:Y:S02]  /*9210*/  FFMA R145, R84, R68, R145 ;  /* 0x0000004454917223 */ /* 0x000fe40000000091 */
[----:B------:R-:W-:Y:S02]  /*9220*/  FFMA R108, R68, R81, R108 ;  /* 0x00000051446c7223 */ /* 0x000fe4000000006c */
[C---:B------:R-:W-:Y:S02]  /*9230*/  FFMA R106, R74.reuse, R66, R103 ;  /* 0x000000424a6a7223 */ /* 0x040fe40000000067 */
[-C--:B------:R-:W-:Y:S02]  /*9240*/  FFMA R100, R75, R59.reuse, R100 ;  /* 0x0000003b4b647223 */ /* 0x080fe40000000064 */
[-C--:B------:R-:W-:Y:S02]  /*9250*/  FFMA R99, R74, R59.reuse, R141 ;  /* 0x0000003b4a637223 */ /* 0x080fe4000000008d */
[----:B------:R-:W-:-:S02]  /*9260*/  FFMA R98, R85, R59, R98 ;  /* 0x0000003b55627223 */ /* 0x000fc40000000062 */
[C---:B------:R-:W-:Y:S02]  /*9270*/  FFMA R101, R84.reuse, R59, R139 ;  /* 0x0000003b54657223 */ /* 0x040fe4000000008b */
[-C--:B------:R-:W-:Y:S01]  /*9280*/  FFMA R107, R73, R66.reuse, R107 ;  /* 0x00000042496b7223 */ /* 0x080fe2000000006b */
[----:B------:R-:W1:Y:S01]  /*9290*/  LDS.128 R56, [R123.X4+0x83c0] ;  /* 0x0083c0007b387984 */ /* 0x000e620000004c00 */
[-C--:B------:R-:W-:Y:S02]  /*92a0*/  FFMA R126, R84, R66.reuse, R65 ;  /* 0x00000042547e7223 */ /* 0x080fe40000000041 */
[----:B------:R-:W-:Y:S02]  /*92b0*/  FFMA R105, R83, R66, R105 ;  /* 0x0000004253697223 */ /* 0x000fe40000000069 */
        /* <DEDUP_REMOVED lines=15> */
[-C--:B------:R-:W-:Y:S02]  /*93b0*/  FFMA R130, R85, R71.reuse, R130 ;  /* 0x0000004755827223 */ /* 0x080fe40000000082 */
[----:B------:R-:W-:Y:S02]  /*93c0*/  FFMA R135, R84, R71, R109 ;  /* 0x0000004754877223 */ /* 0x000fe4000000006d */
[----:B------:R-:W3:Y:S01]  /*93d0*/  LDS.128 R68, [R123.X4+0x8840] ;  /* 0x008840007b447984 */ /* 0x000ee20000004c00 */
        /* <DEDUP_REMOVED lines=12> */
[----:B-1----:R-:W-:Y:S02]  /*94a0*/  FFMA R148, R56, R85, R148 ;  /* 0x0000005538947223 */ /* 0x002fe40000000094 */
        /* <DEDUP_REMOVED lines=9> */
[----:B------:R-:W-:Y:S02]  /*9540*/  FFMA R61, R83, R57, R136 ;  /* 0x00000039533d7223 */ /* 0x000fe40000000088 */
[----:B--2---:R-:W-:Y:S02]  /*9550*/  FFMA R150, R64, R81, R150 ;  /* 0x0000005140967223 */ /* 0x004fe40000000096 */
[----:B------:R-:W-:Y:S02]  /*9560*/  FFMA R133, R82, R57, R133 ;  /* 0x0000003952857223 */ /* 0x000fe40000000085 */
[-C--:B------:R-:W-:Y:S02]  /*9570*/  FFMA R56, R74, R58.reuse, R63 ;  /* 0x0000003a4a387223 */ /* 0x080fe4000000003f */
[-C--:B------:R-:W-:Y:S02]  /*9580*/  FFMA R151, R73, R58.reuse, R151 ;  /* 0x0000003a49977223 */ /* 0x080fe40000000097 */
[----:B------:R-:W-:-:S02]  /*9590*/  FFMA R132, R84, R58, R61 ;  /* 0x0000003a54847223 */ /* 0x000fc4000000003d */
[C---:B------:R-:W-:Y:S02]  /*95a0*/  FFMA R57, R83.reuse, R65, R150 ;  /* 0x0000004153397223 */ /* 0x040fe40000000096 */
[----:B------:R-:W-:Y:S02]  /*95b0*/  FFMA R58, R83, R58, R133 ;  /* 0x0000003a533a7223 */ /* 0x000fe40000000085 */
[-C--:B---3--:R-:W-:Y:S02]  /*95c0*/  FFMA R78, R68, R85.reuse, R78 ;  /* 0x00000055444e7223 */ /* 0x088fe4000000004e */
[-C--:B------:R-:W-:Y:S02]  /*95d0*/  FFMA R77, R80, R68.reuse, R77 ;  /* 0x00000044504d7223 */ /* 0x080fe4000000004d */
[----:B------:R-:W-:Y:S02]  /*95e0*/  FFMA R79, R84, R68, R79 ;  /* 0x00000044544f7223 */ /* 0x000fe4000000004f */
[----:B------:R-:W-:-:S02]  /*95f0*/  FFMA R152, R64, R85, R152 ;  /* 0x0000005540987223 */ /* 0x000fc40000000098 */
[-C--:B------:R-:W-:Y:S02]  /*9600*/  FFMA R155, R84, R64.reuse, R155 ;  /* 0x00000040549b7223 */ /* 0x080fe4000000009b */
[----:B------:R-:W-:Y:S02]  /*9610*/  FFMA R153, R80, R64, R153 ;  /* 0x0000004050997223 */ /* 0x000fe40000000099 */
[----:B------:R-:W-:Y:S02]  /*9620*/  FFMA R76, R68, R81, R76 ;  /* 0x00000051444c7223 */ /* 0x000fe4000000004c */
[----:B------:R-:W-:Y:S02]  /*9630*/  FFMA R102, R84, R66, R57 ;  /* 0x0000004254667223 */ /* 0x000fe40000000039 */
[-C--:B------:R-:W-:Y:S02]  /*9640*/  FFMA R129, R75, R59.reuse, R56 ;  /* 0x0000003b4b817223 */ /* 0x080fe40000000038 */
[----:B------:R-:W-:-:S02]  /*9650*/  FFMA R133, R74, R59, R151 ;  /* 0x0000003b4a857223 */ /* 0x000fc40000000097 */
[-C--:B------:R-:W-:Y:S02]  /*9660*/  FFMA R132, R85, R59.reuse, R132 ;  /* 0x0000003b55847223 */ /* 0x080fe40000000084 */
[----:B------:R-:W-:Y:S02]  /*9670*/  FFMA R139, R84, R59, R58 ;  /* 0x0000003b548b7223 */ /* 0x000fe4000000003a */
[CC--:B------:R-:W-:Y:S02]  /*9680*/  FFMA R57, R73.reuse, R69.reuse, R78 ;  /* 0x0000004549397223 */ /* 0x0c0fe4000000004e */
[-C--:B------:R-:W-:Y:S02]  /*9690*/  FFMA R77, R82, R69.reuse, R77 ;  /* 0x00000045524d7223 */ /* 0x080fe4000000004d */
[----:B------:R-:W-:Y:S02]  /*96a0*/  FFMA R79, R72, R69, R79 ;  /* 0x00000045484f7223 */ /* 0x000fe4000000004f */
[----:B------:R-:W-:-:S02]  /*96b0*/  FFMA R59, R73, R65, R152 ;  /* 0x00000041493b7223 */ /* 0x000fc40000000098 */
[-C--:B------:R-:W-:Y:S02]  /*96c0*/  FFMA R155, R72, R65.reuse, R155 ;  /* 0x00000041489b7223 */ /* 0x080fe4000000009b */
[----:B------:R-:W-:Y:S02]  /*96d0*/  FFMA R153, R82, R65, R153 ;  /* 0x0000004152997223 */ /* 0x000fe40000000099 */
[C---:B------:R-:W-:Y:S02]  /*96e0*/  FFMA R69, R83.reuse, R69, R76 ;  /* 0x0000004553457223 */ /* 0x040fe4000000004c */
[-C--:B------:R-:W-:Y:S02]  /*96f0*/  FFMA R108, R74, R70.reuse, R57 ;  /* 0x000000464a6c7223 */ /* 0x080fe40000000039 */
[-C--:B------:R-:W-:Y:S02]  /*9700*/  FFMA R77, R83, R70.reuse, R77 ;  /* 0x00000046534d7223 */ /* 0x080fe4000000004d */
        /* <DEDUP_REMOVED lines=12> */
[----:B------:R-:W-:Y:S01]  /*97d0*/  FFMA R145, R84, R71, R77 ;  /* 0x0000004754917223 */ /* 0x000fe2000000004d */
[----:B------:R-:W-:Y:S01]  /*97e0*/  @P6 CALL.REL.NOINC `(.L_x_4) ;  /* 0x0000001000006944 */ /* 0x000fe20003c00000 */
[----:B------:R-:W-:Y:S05]  /*97f0*/  BRA `(.L_x_5) ;  /* 0xffffb10000007947 */ /* 0x000fea000383ffff */
.L_x_4:
[----:B------:R-:W-:-:S04]  /*9800*/  IADD3 R52, R52, 0x1, RZ ;  /* 0x0000000134347810 */ /* 0x000fc80007ffe0ff */
[----:B------:R-:W-:-:S13]  /*9810*/  ISETP.GE.U32.AND P6, PT, R52, 0x8, PT ;  /* 0x000000083400780c */ /* 0x000fda0003fc6070 */
[----:B------:R-:W-:Y:S01]  /*9820*/  @P6 CALL.REL.NOINC `(.L_x_6) ;  /* 0x0000001000006944 */ /* 0x000fe20003c00000 */
[----:B------:R-:W-:Y:S05]  /*9830*/  BRA `(.L_x_7) ;  /* 0xffff9b9000007947 */ /* 0x000fea000383ffff */
.L_x_6:
[----:B------:R-:W0:Y:S02]  /*9840*/  S2R R2, SR_CTAID.X ;  /* 0x0000000000027919 */ /* 0x000e240000002500 */
[----:B0-----:R-:W-:-:S04]  /*9850*/  SHF.R.S32.HI R3, RZ, 0x1, R2 ;  /* 0x00000001ff037819 */ /* 0x001fc80000011402 */
[----:B------:R-:W-:-:S05]  /*9860*/  LEA R0, R3, R0, 0x1 ;  /* 0x0000000003007211 */ /* 0x000fca00078e08ff */
[----:B------:R-:W-:-:S04]  /*9870*/  IMAD R0, R0, 0x1c0, R95 ;  /* 0x000001c000007824 */ /* 0x000fc800078e025f */
[----:B------:R-:W-:-:S04]  /*9880*/  IMAD R55, R0, 0xe, R55 ;  /* 0x0000000e00377824 */ /* 0x000fc800078e0237 */
[----:B------:R-:W-:-:S04]  /*9890*/  IMAD R55, R48, 0x38, R55 ;  /* 0x0000003830377824 */ /* 0x000fc800078e0237 */
[----:B------:R-:W-:-:S05]  /*98a0*/  IMAD.WIDE R54, R55, R54, c[0x0][0x170] ;  /* 0x00005c0037367625 */ /* 0x000fca00078e0236 */
[----:B------:R-:W-:Y:S04]  /*98b0*/  STG.E [R54.64], R87 ;  /* 0x0000005736007986 */ /* 0x000fe8000c101904 */
[----:B------:R-:W-:Y:S04]  /*98c0*/  STG.E [R54.64+0x4], R96 ;  /* 0x0000046036007986 */ /* 0x000fe8000c101904 */
        /* <DEDUP_REMOVED lines=29> */
[----:B------:R-:W-:Y:S01]  /*9aa0*/  STG.E [R54.64+0x5634], R108 ;  /* 0x0056346c36007986 */ /* 0x000fe2000c101904 */
[----:B------:R-:W-:Y:S05]  /*9ab0*/  EXIT ;  /* 0x000000000000794d */ /* 0x000fea0003800000 */
.L_x_8:
[----:B------:R-:W-:-:S00]  /*9ac0*/  BRA `(.L_x_8) ;  /* 0xfffffff000007947 */ /* 0x000fc0000383ffff */
[----:B------:R-:W-:-:S00]  /*9ad0*/  NOP ;  /* 0x0000000000007918 */ /* 0x000fc00000000000 */
        /* <DEDUP_REMOVED lines=10> */
.L_x_9:


//--------------------- .nv.shared.candidate1     --------------------------
	.section	.nv.shared.candidate1,"aw",@nobits
	.align	4
.nv.shared.candidate1:
	.zero		39936
